//
// Generated by NVIDIA NVVM Compiler
//
// Compiler Build ID: CL-36424714
// Cuda compilation tools, release 13.0, V13.0.88
// Based on NVVM 20.0.0
//

.version 9.0
.target sm_100
.address_size 64

	// .globl	_Z10commonlinePK6float2iiiffPfS2_
.global .align 4 .b8 __cudart_i2opi_f[24] = {65, 144, 67, 60, 153, 149, 98, 219, 192, 221, 52, 245, 209, 87, 39, 252, 41, 21, 68, 78, 110, 131, 249, 162};

.visible .entry _Z10commonlinePK6float2iiiffPfS2_(
	.param .u64 .ptr .align 1 _Z10commonlinePK6float2iiiffPfS2__param_0,
	.param .u32 _Z10commonlinePK6float2iiiffPfS2__param_1,
	.param .u32 _Z10commonlinePK6float2iiiffPfS2__param_2,
	.param .u32 _Z10commonlinePK6float2iiiffPfS2__param_3,
	.param .f32 _Z10commonlinePK6float2iiiffPfS2__param_4,
	.param .f32 _Z10commonlinePK6float2iiiffPfS2__param_5,
	.param .u64 .ptr .align 1 _Z10commonlinePK6float2iiiffPfS2__param_6,
	.param .u64 .ptr .align 1 _Z10commonlinePK6float2iiiffPfS2__param_7
)
{
	.local .align 4 .b8 	__local_depot0[28];
	.reg .b64 	%SP;
	.reg .b64 	%SPL;
	.reg .pred 	%p<41>;
	.reg .b32 	%r<166>;
	.reg .b32 	%f<547>;
	.reg .b64 	%rd<88>;
	.reg .b64 	%fd<103>;

	mov.u64 	%SPL, __local_depot0;
	ld.param.u64 	%rd18, [_Z10commonlinePK6float2iiiffPfS2__param_0];
	ld.param.u32 	%r53, [_Z10commonlinePK6float2iiiffPfS2__param_1];
	ld.param.u32 	%r54, [_Z10commonlinePK6float2iiiffPfS2__param_2];
	ld.param.u32 	%r55, [_Z10commonlinePK6float2iiiffPfS2__param_3];
	cvta.to.global.u64 	%rd1, %rd18;
	add.u64 	%rd2, %SPL, 0;
	add.u64 	%rd3, %SPL, 0;
	mov.u32 	%r56, %ctaid.x;
	mov.u32 	%r57, %ntid.x;
	mov.u32 	%r58, %tid.x;
	mad.lo.s32 	%r1, %r56, %r57, %r58;
	setp.ge.s32 	%p1, %r1, %r53;
	@%p1 bra 	$L__BB0_46;
	ld.param.u32 	%r147, [_Z10commonlinePK6float2iiiffPfS2__param_1];
	mov.u32 	%r59, %ctaid.y;
	mov.u32 	%r60, %ntid.y;
	mov.u32 	%r61, %tid.y;
	mad.lo.s32 	%r2, %r59, %r60, %r61;
	setp.ge.s32 	%p2, %r2, %r147;
	setp.ge.s32 	%p3, %r1, %r2;
	or.pred  	%p4, %p3, %p2;
	@%p4 bra 	$L__BB0_46;
	ld.param.f32 	%f494, [_Z10commonlinePK6float2iiiffPfS2__param_5];
	ld.param.f32 	%f492, [_Z10commonlinePK6float2iiiffPfS2__param_4];
	mul.lo.s32 	%r62, %r54, %r1;
	mul.lo.s32 	%r63, %r62, %r55;
	cvt.s64.s32 	%rd4, %r63;
	mul.lo.s32 	%r64, %r54, %r2;
	mul.lo.s32 	%r65, %r64, %r55;
	cvt.s64.s32 	%rd5, %r65;
	cvt.f64.f32 	%fd3, %f492;
	add.f64 	%fd4, %fd3, %fd3;
	cvt.f64.f32 	%fd5, %f494;
	div.rn.f64 	%fd6, %fd4, %fd5;
	add.f64 	%fd7, %fd6, 0d3FF0000000000000;
	cvt.rn.f32.f64 	%f101, %fd7;
	cvt.rpi.f32.f32 	%f1, %f101;
	setp.leu.f32 	%p5, %f1, 0f00000000;
	mov.f32 	%f545, 0f7FC00000;
	mov.f32 	%f538, 0fC0000000;
	mov.f32 	%f546, %f545;
	@%p5 bra 	$L__BB0_45;
	mov.f32 	%f105, 0f3F000000;
	cvt.sat.f32.f32 	%f106, %f105;
	mov.f32 	%f107, 0f4B400001;
	mov.f32 	%f108, 0f437C0000;
	fma.rm.f32 	%f109, %f106, %f108, %f107;
	add.f32 	%f110, %f109, 0fCB40007F;
	mov.f32 	%f496, 0f00000000;
	sub.f32 	%f111, %f496, %f110;
	add.f32 	%f112, %f111, 0f00000000;
	mov.b32 	%r67, %f109;
	shl.b32 	%r68, %r67, 23;
	mov.b32 	%f113, %r68;
	ex2.approx.ftz.f32 	%f114, %f112;
	mul.f32 	%f2, %f114, %f113;
	and.b32  	%r3, %r54, 3;
	and.b32  	%r4, %r54, 2147483644;
	mov.f32 	%f538, 0fC0000000;
	mov.b32 	%r149, 0;
$L__BB0_4:
	ld.param.f32 	%f495, [_Z10commonlinePK6float2iiiffPfS2__param_5];
	ld.param.f32 	%f493, [_Z10commonlinePK6float2iiiffPfS2__param_4];
	mul.f32 	%f115, %f495, %f496;
	sub.f32 	%f116, %f115, %f493;
	cvt.f64.f32 	%fd1, %f116;
	neg.s32 	%r69, %r54;
	cvt.rn.f64.s32 	%fd8, %r69;
	mul.f64 	%fd9, %fd8, 0dC01921FB60000000;
	mul.f64 	%fd10, %fd9, %fd1;
	shl.b32 	%r70, %r54, 1;
	or.b32  	%r71, %r70, 1;
	cvt.rn.f64.s32 	%fd2, %r71;
	div.rn.f64 	%fd11, %fd10, %fd2;
	cvt.rn.f32.f64 	%f7, %fd11;
	mul.f32 	%f117, %f7, 0f3F22F983;
	cvt.rni.s32.f32 	%r153, %f117;
	cvt.rn.f32.s32 	%f118, %r153;
	fma.rn.f32 	%f119, %f118, 0fBFC90FDA, %f7;
	fma.rn.f32 	%f120, %f118, 0fB3A22168, %f119;
	fma.rn.f32 	%f500, %f118, 0fA7C234C5, %f120;
	abs.f32 	%f9, %f7;
	setp.ltu.f32 	%p6, %f9, 0f47CE4780;
	@%p6 bra 	$L__BB0_12;
	setp.neu.f32 	%p7, %f9, 0f7F800000;
	@%p7 bra 	$L__BB0_7;
	mov.f32 	%f123, 0f00000000;
	mul.rn.f32 	%f500, %f7, %f123;
	mov.b32 	%r153, 0;
	bra.uni 	$L__BB0_12;
$L__BB0_7:
	mov.b32 	%r7, %f7;
	mov.b64 	%rd86, 0;
	mov.b32 	%r150, 0;
	mov.u64 	%rd84, __cudart_i2opi_f;
	mov.u64 	%rd85, %rd3;
$L__BB0_8:
	.pragma "nounroll";
	ld.global.nc.u32 	%r73, [%rd84];
	shl.b32 	%r74, %r7, 8;
	or.b32  	%r75, %r74, -2147483648;
	mad.wide.u32 	%rd23, %r73, %r75, %rd86;
	shr.u64 	%rd86, %rd23, 32;
	st.local.u32 	[%rd85], %rd23;
	add.s32 	%r150, %r150, 1;
	add.s64 	%rd85, %rd85, 4;
	add.s64 	%rd84, %rd84, 4;
	setp.ne.s32 	%p8, %r150, 6;
	@%p8 bra 	$L__BB0_8;
	shr.u32 	%r76, %r7, 23;
	st.local.u32 	[%rd3+24], %rd86;
	and.b32  	%r10, %r76, 31;
	and.b32  	%r77, %r76, 224;
	add.s32 	%r78, %r77, -128;
	shr.u32 	%r79, %r78, 5;
	mul.wide.u32 	%rd24, %r79, 4;
	sub.s64 	%rd12, %rd3, %rd24;
	ld.local.u32 	%r151, [%rd12+24];
	ld.local.u32 	%r152, [%rd12+20];
	setp.eq.s32 	%p9, %r10, 0;
	@%p9 bra 	$L__BB0_11;
	shf.l.wrap.b32 	%r151, %r152, %r151, %r10;
	ld.local.u32 	%r80, [%rd12+16];
	shf.l.wrap.b32 	%r152, %r80, %r152, %r10;
$L__BB0_11:
	shr.u32 	%r81, %r151, 30;
	shf.l.wrap.b32 	%r82, %r152, %r151, 2;
	shl.b32 	%r83, %r152, 2;
	shr.u32 	%r84, %r82, 31;
	add.s32 	%r85, %r84, %r81;
	neg.s32 	%r86, %r85;
	setp.lt.s32 	%p10, %r7, 0;
	selp.b32 	%r153, %r86, %r85, %p10;
	xor.b32  	%r87, %r82, %r7;
	shr.s32 	%r88, %r82, 31;
	xor.b32  	%r89, %r88, %r82;
	xor.b32  	%r90, %r88, %r83;
	cvt.u64.u32 	%rd25, %r89;
	shl.b64 	%rd26, %rd25, 32;
	cvt.u64.u32 	%rd27, %r90;
	or.b64  	%rd28, %rd26, %rd27;
	cvt.rn.f64.s64 	%fd12, %rd28;
	mul.f64 	%fd13, %fd12, 0d3BF921FB54442D19;
	cvt.rn.f32.f64 	%f121, %fd13;
	neg.f32 	%f122, %f121;
	setp.lt.s32 	%p11, %r87, 0;
	selp.f32 	%f500, %f122, %f121, %p11;
$L__BB0_12:
	mul.f32 	%f124, %f500, %f500;
	fma.rn.f32 	%f125, %f124, 0f37CBAC00, 0fBAB607ED;
	fma.rn.f32 	%f126, %f125, %f124, 0f3D2AAABB;
	fma.rn.f32 	%f127, %f126, %f124, 0fBEFFFFFF;
	fma.rn.f32 	%f128, %f127, %f124, 0f3F800000;
	fma.rn.f32 	%f129, %f124, %f500, 0f00000000;
	fma.rn.f32 	%f130, %f124, 0fB94D4153, 0f3C0885E4;
	fma.rn.f32 	%f131, %f130, %f124, 0fBE2AAAA8;
	fma.rn.f32 	%f132, %f131, %f129, %f500;
	and.b32  	%r92, %r153, 1;
	setp.eq.b32 	%p12, %r92, 1;
	selp.f32 	%f133, %f128, %f132, %p12;
	selp.f32 	%f134, %f132, %f128, %p12;
	and.b32  	%r93, %r153, 2;
	setp.eq.s32 	%p13, %r93, 0;
	neg.f32 	%f135, %f133;
	selp.f32 	%f136, %f133, %f135, %p13;
	add.s32 	%r94, %r153, 1;
	and.b32  	%r95, %r94, 2;
	setp.eq.s32 	%p14, %r95, 0;
	neg.f32 	%f137, %f134;
	selp.f32 	%f138, %f134, %f137, %p14;
	mul.f32 	%f13, %f2, %f138;
	mul.f32 	%f14, %f2, %f136;
	mul.f64 	%fd14, %fd1, 0dC01921FB60000000;
	div.rn.f64 	%fd15, %fd14, %fd2;
	cvt.rn.f32.f64 	%f15, %fd15;
	mul.f32 	%f139, %f15, 0f3F22F983;
	cvt.rni.s32.f32 	%r157, %f139;
	cvt.rn.f32.s32 	%f140, %r157;
	fma.rn.f32 	%f141, %f140, 0fBFC90FDA, %f15;
	fma.rn.f32 	%f142, %f140, 0fB3A22168, %f141;
	fma.rn.f32 	%f501, %f140, 0fA7C234C5, %f142;
	abs.f32 	%f17, %f15;
	setp.ltu.f32 	%p15, %f17, 0f47CE4780;
	@%p15 bra 	$L__BB0_20;
	setp.neu.f32 	%p16, %f17, 0f7F800000;
	@%p16 bra 	$L__BB0_15;
	mov.f32 	%f145, 0f00000000;
	mul.rn.f32 	%f501, %f15, %f145;
	mov.b32 	%r157, 0;
	bra.uni 	$L__BB0_20;
$L__BB0_15:
	mov.b32 	%r20, %f15;
	shl.b32 	%r97, %r20, 8;
	or.b32  	%r21, %r97, -2147483648;
	mov.b64 	%rd87, 0;
	mov.b32 	%r154, 0;
$L__BB0_16:
	.pragma "nounroll";
	mul.wide.u32 	%rd30, %r154, 4;
	mov.u64 	%rd31, __cudart_i2opi_f;
	add.s64 	%rd32, %rd31, %rd30;
	ld.global.nc.u32 	%r98, [%rd32];
	mad.wide.u32 	%rd33, %r98, %r21, %rd87;
	shr.u64 	%rd87, %rd33, 32;
	add.s64 	%rd34, %rd2, %rd30;
	st.local.u32 	[%rd34], %rd33;
	add.s32 	%r154, %r154, 1;
	setp.ne.s32 	%p17, %r154, 6;
	@%p17 bra 	$L__BB0_16;
	shr.u32 	%r99, %r20, 23;
	st.local.u32 	[%rd2+24], %rd87;
	and.b32  	%r24, %r99, 31;
	and.b32  	%r100, %r99, 224;
	add.s32 	%r101, %r100, -128;
	shr.u32 	%r102, %r101, 5;
	mul.wide.u32 	%rd35, %r102, 4;
	sub.s64 	%rd15, %rd2, %rd35;
	ld.local.u32 	%r155, [%rd15+24];
	ld.local.u32 	%r156, [%rd15+20];
	setp.eq.s32 	%p18, %r24, 0;
	@%p18 bra 	$L__BB0_19;
	shf.l.wrap.b32 	%r155, %r156, %r155, %r24;
	ld.local.u32 	%r103, [%rd15+16];
	shf.l.wrap.b32 	%r156, %r103, %r156, %r24;
$L__BB0_19:
	shr.u32 	%r104, %r155, 30;
	shf.l.wrap.b32 	%r105, %r156, %r155, 2;
	shl.b32 	%r106, %r156, 2;
	shr.u32 	%r107, %r105, 31;
	add.s32 	%r108, %r107, %r104;
	neg.s32 	%r109, %r108;
	setp.lt.s32 	%p19, %r20, 0;
	selp.b32 	%r157, %r109, %r108, %p19;
	xor.b32  	%r110, %r105, %r20;
	shr.s32 	%r111, %r105, 31;
	xor.b32  	%r112, %r111, %r105;
	xor.b32  	%r113, %r111, %r106;
	cvt.u64.u32 	%rd36, %r112;
	shl.b64 	%rd37, %rd36, 32;
	cvt.u64.u32 	%rd38, %r113;
	or.b64  	%rd39, %rd37, %rd38;
	cvt.rn.f64.s64 	%fd16, %rd39;
	mul.f64 	%fd17, %fd16, 0d3BF921FB54442D19;
	cvt.rn.f32.f64 	%f143, %fd17;
	neg.f32 	%f144, %f143;
	setp.lt.s32 	%p20, %r110, 0;
	selp.f32 	%f501, %f144, %f143, %p20;
$L__BB0_20:
	setp.lt.s32 	%p21, %r55, 1;
	mul.f32 	%f146, %f501, %f501;
	fma.rn.f32 	%f147, %f146, 0f37CBAC00, 0fBAB607ED;
	fma.rn.f32 	%f148, %f147, %f146, 0f3D2AAABB;
	fma.rn.f32 	%f149, %f148, %f146, 0fBEFFFFFF;
	fma.rn.f32 	%f150, %f149, %f146, 0f3F800000;
	fma.rn.f32 	%f151, %f146, %f501, 0f00000000;
	fma.rn.f32 	%f152, %f146, 0fB94D4153, 0f3C0885E4;
	fma.rn.f32 	%f153, %f152, %f146, 0fBE2AAAA8;
	fma.rn.f32 	%f154, %f153, %f151, %f501;
	and.b32  	%r115, %r157, 1;
	setp.eq.b32 	%p22, %r115, 1;
	selp.f32 	%f155, %f150, %f154, %p22;
	selp.f32 	%f156, %f154, %f150, %p22;
	and.b32  	%r116, %r157, 2;
	setp.eq.s32 	%p23, %r116, 0;
	neg.f32 	%f157, %f155;
	selp.f32 	%f158, %f155, %f157, %p23;
	add.s32 	%r117, %r157, 1;
	and.b32  	%r118, %r117, 2;
	setp.eq.s32 	%p24, %r118, 0;
	neg.f32 	%f159, %f156;
	selp.f32 	%f160, %f156, %f159, %p24;
	mul.f32 	%f21, %f2, %f160;
	mul.f32 	%f22, %f2, %f158;
	@%p21 bra 	$L__BB0_43;
	setp.gt.s32 	%p25, %r54, 0;
	@%p25 bra 	$L__BB0_31;
	mov.b32 	%r163, 0;
$L__BB0_23:
	setp.lt.u32 	%p26, %r55, 4;
	cvt.rn.f32.u32 	%f63, %r163;
	mov.b32 	%r165, 0;
	@%p26 bra 	$L__BB0_26;
	mov.b32 	%r164, 0;
$L__BB0_25:
	mov.f32 	%f162, 0f00000000;
	sub.f32 	%f163, %f162, %f538;
	mov.f32 	%f164, 0f3F800000;
	copysign.f32 	%f165, %f163, %f164;
	cvt.f64.f32 	%fd18, %f165;
	add.f64 	%fd19, %fd18, 0d3FF0000000000000;
	mul.f64 	%fd20, %fd19, 0d3FE0000000000000;
	cvt.rn.f32.f64 	%f166, %fd20;
	mov.f64 	%fd21, 0d3FF0000000000000;
	sub.f64 	%fd22, %fd21, %fd18;
	mul.f64 	%fd23, %fd22, 0d3FE0000000000000;
	cvt.rn.f32.f64 	%f167, %fd23;
	mul.f32 	%f168, %f538, %f167;
	fma.rn.f32 	%f169, %f166, 0f00000000, %f168;
	mul.f32 	%f170, %f539, %f167;
	fma.rn.f32 	%f171, %f63, %f166, %f170;
	cvt.rn.f32.u32 	%f172, %r164;
	mul.f32 	%f173, %f540, %f167;
	fma.rn.f32 	%f174, %f172, %f166, %f173;
	sub.f32 	%f175, %f162, %f169;
	copysign.f32 	%f176, %f175, %f164;
	cvt.f64.f32 	%fd24, %f176;
	add.f64 	%fd25, %fd24, 0d3FF0000000000000;
	mul.f64 	%fd26, %fd25, 0d3FE0000000000000;
	cvt.rn.f32.f64 	%f177, %fd26;
	sub.f64 	%fd27, %fd21, %fd24;
	mul.f64 	%fd28, %fd27, 0d3FE0000000000000;
	cvt.rn.f32.f64 	%f178, %fd28;
	mul.f32 	%f179, %f169, %f178;
	fma.rn.f32 	%f180, %f177, 0f00000000, %f179;
	mul.f32 	%f181, %f171, %f178;
	fma.rn.f32 	%f182, %f63, %f177, %f181;
	add.s32 	%r122, %r164, %r55;
	cvt.rn.f32.s32 	%f183, %r122;
	mul.f32 	%f184, %f174, %f178;
	fma.rn.f32 	%f185, %f183, %f177, %f184;
	add.s32 	%r123, %r164, 1;
	sub.f32 	%f186, %f162, %f180;
	copysign.f32 	%f187, %f186, %f164;
	cvt.f64.f32 	%fd29, %f187;
	add.f64 	%fd30, %fd29, 0d3FF0000000000000;
	mul.f64 	%fd31, %fd30, 0d3FE0000000000000;
	cvt.rn.f32.f64 	%f188, %fd31;
	sub.f64 	%fd32, %fd21, %fd29;
	mul.f64 	%fd33, %fd32, 0d3FE0000000000000;
	cvt.rn.f32.f64 	%f189, %fd33;
	mul.f32 	%f190, %f180, %f189;
	fma.rn.f32 	%f191, %f188, 0f00000000, %f190;
	mul.f32 	%f192, %f182, %f189;
	fma.rn.f32 	%f193, %f63, %f188, %f192;
	cvt.rn.f32.u32 	%f194, %r123;
	mul.f32 	%f195, %f185, %f189;
	fma.rn.f32 	%f196, %f194, %f188, %f195;
	sub.f32 	%f197, %f162, %f191;
	copysign.f32 	%f198, %f197, %f164;
	cvt.f64.f32 	%fd34, %f198;
	add.f64 	%fd35, %fd34, 0d3FF0000000000000;
	mul.f64 	%fd36, %fd35, 0d3FE0000000000000;
	cvt.rn.f32.f64 	%f199, %fd36;
	sub.f64 	%fd37, %fd21, %fd34;
	mul.f64 	%fd38, %fd37, 0d3FE0000000000000;
	cvt.rn.f32.f64 	%f200, %fd38;
	mul.f32 	%f201, %f191, %f200;
	fma.rn.f32 	%f202, %f199, 0f00000000, %f201;
	mul.f32 	%f203, %f193, %f200;
	fma.rn.f32 	%f204, %f63, %f199, %f203;
	add.s32 	%r124, %r122, 1;
	cvt.rn.f32.s32 	%f205, %r124;
	mul.f32 	%f206, %f196, %f200;
	fma.rn.f32 	%f207, %f205, %f199, %f206;
	add.s32 	%r125, %r164, 2;
	sub.f32 	%f208, %f162, %f202;
	copysign.f32 	%f209, %f208, %f164;
	cvt.f64.f32 	%fd39, %f209;
	add.f64 	%fd40, %fd39, 0d3FF0000000000000;
	mul.f64 	%fd41, %fd40, 0d3FE0000000000000;
	cvt.rn.f32.f64 	%f210, %fd41;
	sub.f64 	%fd42, %fd21, %fd39;
	mul.f64 	%fd43, %fd42, 0d3FE0000000000000;
	cvt.rn.f32.f64 	%f211, %fd43;
	mul.f32 	%f212, %f202, %f211;
	fma.rn.f32 	%f213, %f210, 0f00000000, %f212;
	mul.f32 	%f214, %f204, %f211;
	fma.rn.f32 	%f215, %f63, %f210, %f214;
	cvt.rn.f32.u32 	%f216, %r125;
	mul.f32 	%f217, %f207, %f211;
	fma.rn.f32 	%f218, %f216, %f210, %f217;
	sub.f32 	%f219, %f162, %f213;
	copysign.f32 	%f220, %f219, %f164;
	cvt.f64.f32 	%fd44, %f220;
	add.f64 	%fd45, %fd44, 0d3FF0000000000000;
	mul.f64 	%fd46, %fd45, 0d3FE0000000000000;
	cvt.rn.f32.f64 	%f221, %fd46;
	sub.f64 	%fd47, %fd21, %fd44;
	mul.f64 	%fd48, %fd47, 0d3FE0000000000000;
	cvt.rn.f32.f64 	%f222, %fd48;
	mul.f32 	%f223, %f213, %f222;
	fma.rn.f32 	%f224, %f221, 0f00000000, %f223;
	mul.f32 	%f225, %f215, %f222;
	fma.rn.f32 	%f226, %f63, %f221, %f225;
	add.s32 	%r126, %r122, 2;
	cvt.rn.f32.s32 	%f227, %r126;
	mul.f32 	%f228, %f218, %f222;
	fma.rn.f32 	%f229, %f227, %f221, %f228;
	add.s32 	%r127, %r164, 3;
	sub.f32 	%f230, %f162, %f224;
	copysign.f32 	%f231, %f230, %f164;
	cvt.f64.f32 	%fd49, %f231;
	add.f64 	%fd50, %fd49, 0d3FF0000000000000;
	mul.f64 	%fd51, %fd50, 0d3FE0000000000000;
	cvt.rn.f32.f64 	%f232, %fd51;
	sub.f64 	%fd52, %fd21, %fd49;
	mul.f64 	%fd53, %fd52, 0d3FE0000000000000;
	cvt.rn.f32.f64 	%f233, %fd53;
	mul.f32 	%f234, %f224, %f233;
	fma.rn.f32 	%f235, %f232, 0f00000000, %f234;
	mul.f32 	%f236, %f226, %f233;
	fma.rn.f32 	%f237, %f63, %f232, %f236;
	cvt.rn.f32.u32 	%f238, %r127;
	mul.f32 	%f239, %f229, %f233;
	fma.rn.f32 	%f240, %f238, %f232, %f239;
	sub.f32 	%f241, %f162, %f235;
	copysign.f32 	%f242, %f241, %f164;
	cvt.f64.f32 	%fd54, %f242;
	add.f64 	%fd55, %fd54, 0d3FF0000000000000;
	mul.f64 	%fd56, %fd55, 0d3FE0000000000000;
	cvt.rn.f32.f64 	%f243, %fd56;
	sub.f64 	%fd57, %fd21, %fd54;
	mul.f64 	%fd58, %fd57, 0d3FE0000000000000;
	cvt.rn.f32.f64 	%f244, %fd58;
	mul.f32 	%f245, %f235, %f244;
	fma.rn.f32 	%f538, %f243, 0f00000000, %f245;
	mul.f32 	%f246, %f237, %f244;
	fma.rn.f32 	%f539, %f63, %f243, %f246;
	add.s32 	%r128, %r122, 3;
	cvt.rn.f32.s32 	%f247, %r128;
	mul.f32 	%f248, %f240, %f244;
	fma.rn.f32 	%f540, %f247, %f243, %f248;
	add.s32 	%r164, %r164, 4;
	and.b32  	%r165, %r55, 2147483644;
	setp.ne.s32 	%p27, %r164, %r165;
	@%p27 bra 	$L__BB0_25;
$L__BB0_26:
	and.b32  	%r49, %r55, 3;
	setp.eq.s32 	%p28, %r49, 0;
	@%p28 bra 	$L__BB0_30;
	setp.eq.s32 	%p29, %r49, 1;
	mov.f32 	%f249, 0f00000000;
	sub.f32 	%f250, %f249, %f538;
	mov.f32 	%f251, 0f3F800000;
	copysign.f32 	%f252, %f250, %f251;
	cvt.f64.f32 	%fd59, %f252;
	add.f64 	%fd60, %fd59, 0d3FF0000000000000;
	mul.f64 	%fd61, %fd60, 0d3FE0000000000000;
	cvt.rn.f32.f64 	%f253, %fd61;
	mov.f64 	%fd62, 0d3FF0000000000000;
	sub.f64 	%fd63, %fd62, %fd59;
	mul.f64 	%fd64, %fd63, 0d3FE0000000000000;
	cvt.rn.f32.f64 	%f254, %fd64;
	mul.f32 	%f255, %f538, %f254;
	fma.rn.f32 	%f256, %f253, 0f00000000, %f255;
	mul.f32 	%f257, %f539, %f254;
	fma.rn.f32 	%f258, %f63, %f253, %f257;
	cvt.rn.f32.u32 	%f259, %r165;
	mul.f32 	%f260, %f540, %f254;
	fma.rn.f32 	%f261, %f259, %f253, %f260;
	sub.f32 	%f262, %f249, %f256;
	copysign.f32 	%f263, %f262, %f251;
	cvt.f64.f32 	%fd65, %f263;
	add.f64 	%fd66, %fd65, 0d3FF0000000000000;
	mul.f64 	%fd67, %fd66, 0d3FE0000000000000;
	cvt.rn.f32.f64 	%f264, %fd67;
	sub.f64 	%fd68, %fd62, %fd65;
	mul.f64 	%fd69, %fd68, 0d3FE0000000000000;
	cvt.rn.f32.f64 	%f265, %fd69;
	mul.f32 	%f266, %f256, %f265;
	fma.rn.f32 	%f538, %f264, 0f00000000, %f266;
	mul.f32 	%f267, %f258, %f265;
	fma.rn.f32 	%f539, %f63, %f264, %f267;
	add.s32 	%r50, %r165, %r55;
	cvt.rn.f32.s32 	%f268, %r50;
	mul.f32 	%f269, %f261, %f265;
	fma.rn.f32 	%f540, %f268, %f264, %f269;
	@%p29 bra 	$L__BB0_30;
	setp.eq.s32 	%p30, %r49, 2;
	add.s32 	%r129, %r165, 1;
	mov.f32 	%f270, 0f00000000;
	sub.f32 	%f271, %f270, %f538;
	mov.f32 	%f272, 0f3F800000;
	copysign.f32 	%f273, %f271, %f272;
	cvt.f64.f32 	%fd70, %f273;
	add.f64 	%fd71, %fd70, 0d3FF0000000000000;
	mul.f64 	%fd72, %fd71, 0d3FE0000000000000;
	cvt.rn.f32.f64 	%f274, %fd72;
	mov.f64 	%fd73, 0d3FF0000000000000;
	sub.f64 	%fd74, %fd73, %fd70;
	mul.f64 	%fd75, %fd74, 0d3FE0000000000000;
	cvt.rn.f32.f64 	%f275, %fd75;
	mul.f32 	%f276, %f538, %f275;
	fma.rn.f32 	%f277, %f274, 0f00000000, %f276;
	mul.f32 	%f278, %f539, %f275;
	fma.rn.f32 	%f279, %f63, %f274, %f278;
	cvt.rn.f32.u32 	%f280, %r129;
	mul.f32 	%f281, %f540, %f275;
	fma.rn.f32 	%f282, %f280, %f274, %f281;
	sub.f32 	%f283, %f270, %f277;
	copysign.f32 	%f284, %f283, %f272;
	cvt.f64.f32 	%fd76, %f284;
	add.f64 	%fd77, %fd76, 0d3FF0000000000000;
	mul.f64 	%fd78, %fd77, 0d3FE0000000000000;
	cvt.rn.f32.f64 	%f285, %fd78;
	sub.f64 	%fd79, %fd73, %fd76;
	mul.f64 	%fd80, %fd79, 0d3FE0000000000000;
	cvt.rn.f32.f64 	%f286, %fd80;
	mul.f32 	%f287, %f277, %f286;
	fma.rn.f32 	%f538, %f285, 0f00000000, %f287;
	mul.f32 	%f288, %f279, %f286;
	fma.rn.f32 	%f539, %f63, %f285, %f288;
	add.s32 	%r130, %r50, 1;
	cvt.rn.f32.s32 	%f289, %r130;
	mul.f32 	%f290, %f282, %f286;
	fma.rn.f32 	%f540, %f289, %f285, %f290;
	@%p30 bra 	$L__BB0_30;
	add.s32 	%r131, %r165, 2;
	mov.f32 	%f291, 0f00000000;
	sub.f32 	%f292, %f291, %f538;
	mov.f32 	%f293, 0f3F800000;
	copysign.f32 	%f294, %f292, %f293;
	cvt.f64.f32 	%fd81, %f294;
	add.f64 	%fd82, %fd81, 0d3FF0000000000000;
	mul.f64 	%fd83, %fd82, 0d3FE0000000000000;
	cvt.rn.f32.f64 	%f295, %fd83;
	mov.f64 	%fd84, 0d3FF0000000000000;
	sub.f64 	%fd85, %fd84, %fd81;
	mul.f64 	%fd86, %fd85, 0d3FE0000000000000;
	cvt.rn.f32.f64 	%f296, %fd86;
	mul.f32 	%f297, %f538, %f296;
	fma.rn.f32 	%f298, %f295, 0f00000000, %f297;
	mul.f32 	%f299, %f539, %f296;
	fma.rn.f32 	%f300, %f63, %f295, %f299;
	cvt.rn.f32.u32 	%f301, %r131;
	mul.f32 	%f302, %f540, %f296;
	fma.rn.f32 	%f303, %f301, %f295, %f302;
	sub.f32 	%f304, %f291, %f298;
	copysign.f32 	%f305, %f304, %f293;
	cvt.f64.f32 	%fd87, %f305;
	add.f64 	%fd88, %fd87, 0d3FF0000000000000;
	mul.f64 	%fd89, %fd88, 0d3FE0000000000000;
	cvt.rn.f32.f64 	%f306, %fd89;
	sub.f64 	%fd90, %fd84, %fd87;
	mul.f64 	%fd91, %fd90, 0d3FE0000000000000;
	cvt.rn.f32.f64 	%f307, %fd91;
	mul.f32 	%f308, %f298, %f307;
	fma.rn.f32 	%f538, %f306, 0f00000000, %f308;
	mul.f32 	%f309, %f300, %f307;
	fma.rn.f32 	%f539, %f63, %f306, %f309;
	add.s32 	%r132, %r50, 2;
	cvt.rn.f32.s32 	%f310, %r132;
	mul.f32 	%f311, %f303, %f307;
	fma.rn.f32 	%f540, %f310, %f306, %f311;
$L__BB0_30:
	add.s32 	%r163, %r163, 1;
	setp.ne.s32 	%p31, %r163, %r55;
	@%p31 bra 	$L__BB0_23;
	bra.uni 	$L__BB0_43;
$L__BB0_31:
	mov.b32 	%r158, 0;
$L__BB0_32:
	mul.lo.s32 	%r34, %r158, %r54;
	mov.b32 	%r159, 0;
	cvt.u64.u32 	%rd56, %r34;
$L__BB0_33:
	setp.lt.u32 	%p32, %r54, 4;
	mul.lo.s32 	%r36, %r159, %r54;
	mov.f32 	%f513, 0f00000000;
	mov.b32 	%r162, 0;
	mov.f32 	%f512, %f513;
	mov.f32 	%f516, %f14;
	mov.f32 	%f517, %f13;
	@%p32 bra 	$L__BB0_36;
	mov.f32 	%f513, 0f00000000;
	mov.b32 	%r160, 0;
	mov.f32 	%f516, %f14;
	mov.f32 	%f517, %f13;
$L__BB0_35:
	.pragma "nounroll";
	add.s32 	%r137, %r160, %r34;
	cvt.u64.u32 	%rd40, %r137;
	add.s64 	%rd41, %rd40, %rd4;
	shl.b64 	%rd42, %rd41, 3;
	add.s64 	%rd43, %rd1, %rd42;
	ld.global.v2.f32 	{%f315, %f316}, [%rd43];
	add.s32 	%r138, %r160, %r36;
	cvt.u64.u32 	%rd44, %r138;
	add.s64 	%rd45, %rd44, %rd5;
	shl.b64 	%rd46, %rd45, 3;
	add.s64 	%rd47, %rd1, %rd46;
	ld.global.v2.f32 	{%f317, %f318}, [%rd47];
	mul.f32 	%f319, %f517, %f315;
	mul.f32 	%f320, %f516, %f316;
	sub.f32 	%f321, %f319, %f320;
	mul.f32 	%f322, %f517, %f316;
	mul.f32 	%f323, %f516, %f315;
	add.f32 	%f324, %f323, %f322;
	mul.f32 	%f325, %f324, %f318;
	fma.rn.f32 	%f326, %f317, %f321, %f325;
	add.f32 	%f327, %f512, %f326;
	add.f32 	%f328, %f319, %f320;
	sub.f32 	%f329, %f322, %f323;
	mul.f32 	%f330, %f317, %f328;
	mul.f32 	%f331, %f329, %f318;
	sub.f32 	%f332, %f330, %f331;
	add.f32 	%f333, %f513, %f332;
	mul.f32 	%f334, %f21, %f517;
	mul.f32 	%f335, %f22, %f516;
	sub.f32 	%f336, %f334, %f335;
	mul.f32 	%f337, %f21, %f516;
	fma.rn.f32 	%f338, %f22, %f517, %f337;
	ld.global.v2.f32 	{%f339, %f340}, [%rd43+8];
	ld.global.v2.f32 	{%f341, %f342}, [%rd47+8];
	mul.f32 	%f343, %f336, %f339;
	mul.f32 	%f344, %f338, %f340;
	sub.f32 	%f345, %f343, %f344;
	mul.f32 	%f346, %f336, %f340;
	mul.f32 	%f347, %f338, %f339;
	add.f32 	%f348, %f347, %f346;
	mul.f32 	%f349, %f348, %f342;
	fma.rn.f32 	%f350, %f341, %f345, %f349;
	add.f32 	%f351, %f327, %f350;
	add.f32 	%f352, %f343, %f344;
	sub.f32 	%f353, %f346, %f347;
	mul.f32 	%f354, %f341, %f352;
	mul.f32 	%f355, %f353, %f342;
	sub.f32 	%f356, %f354, %f355;
	add.f32 	%f357, %f333, %f356;
	mul.f32 	%f358, %f21, %f336;
	mul.f32 	%f359, %f22, %f338;
	sub.f32 	%f360, %f358, %f359;
	mul.f32 	%f361, %f21, %f338;
	fma.rn.f32 	%f362, %f22, %f336, %f361;
	ld.global.v2.f32 	{%f363, %f364}, [%rd43+16];
	ld.global.v2.f32 	{%f365, %f366}, [%rd47+16];
	mul.f32 	%f367, %f360, %f363;
	mul.f32 	%f368, %f362, %f364;
	sub.f32 	%f369, %f367, %f368;
	mul.f32 	%f370, %f360, %f364;
	mul.f32 	%f371, %f362, %f363;
	add.f32 	%f372, %f371, %f370;
	mul.f32 	%f373, %f372, %f366;
	fma.rn.f32 	%f374, %f365, %f369, %f373;
	add.f32 	%f375, %f351, %f374;
	add.f32 	%f376, %f367, %f368;
	sub.f32 	%f377, %f370, %f371;
	mul.f32 	%f378, %f365, %f376;
	mul.f32 	%f379, %f377, %f366;
	sub.f32 	%f380, %f378, %f379;
	add.f32 	%f381, %f357, %f380;
	mul.f32 	%f382, %f21, %f360;
	mul.f32 	%f383, %f22, %f362;
	sub.f32 	%f384, %f382, %f383;
	mul.f32 	%f385, %f21, %f362;
	fma.rn.f32 	%f386, %f22, %f360, %f385;
	ld.global.v2.f32 	{%f387, %f388}, [%rd43+24];
	ld.global.v2.f32 	{%f389, %f390}, [%rd47+24];
	mul.f32 	%f391, %f384, %f387;
	mul.f32 	%f392, %f386, %f388;
	sub.f32 	%f393, %f391, %f392;
	mul.f32 	%f394, %f384, %f388;
	mul.f32 	%f395, %f386, %f387;
	add.f32 	%f396, %f395, %f394;
	mul.f32 	%f397, %f396, %f390;
	fma.rn.f32 	%f398, %f389, %f393, %f397;
	add.f32 	%f512, %f375, %f398;
	add.f32 	%f399, %f391, %f392;
	sub.f32 	%f400, %f394, %f395;
	mul.f32 	%f401, %f389, %f399;
	mul.f32 	%f402, %f400, %f390;
	sub.f32 	%f403, %f401, %f402;
	add.f32 	%f513, %f381, %f403;
	mul.f32 	%f404, %f21, %f384;
	mul.f32 	%f405, %f22, %f386;
	sub.f32 	%f517, %f404, %f405;
	mul.f32 	%f406, %f21, %f386;
	fma.rn.f32 	%f516, %f22, %f384, %f406;
	add.s32 	%r160, %r160, 4;
	setp.ne.s32 	%p33, %r160, %r4;
	mov.u32 	%r162, %r4;
	@%p33 bra 	$L__BB0_35;
$L__BB0_36:
	setp.eq.s32 	%p34, %r3, 0;
	@%p34 bra 	$L__BB0_41;
	setp.eq.s32 	%p35, %r3, 1;
	@%p35 bra 	$L__BB0_39;
	add.s32 	%r139, %r162, %r34;
	cvt.u64.u32 	%rd48, %r139;
	add.s64 	%rd49, %rd48, %rd4;
	shl.b64 	%rd50, %rd49, 3;
	add.s64 	%rd51, %rd1, %rd50;
	ld.global.v2.f32 	{%f408, %f409}, [%rd51];
	add.s32 	%r140, %r162, %r36;
	cvt.u64.u32 	%rd52, %r140;
	add.s64 	%rd53, %rd52, %rd5;
	shl.b64 	%rd54, %rd53, 3;
	add.s64 	%rd55, %rd1, %rd54;
	ld.global.v2.f32 	{%f410, %f411}, [%rd55];
	mul.f32 	%f412, %f517, %f408;
	mul.f32 	%f413, %f516, %f409;
	sub.f32 	%f414, %f412, %f413;
	mul.f32 	%f415, %f517, %f409;
	mul.f32 	%f416, %f516, %f408;
	add.f32 	%f417, %f416, %f415;
	mul.f32 	%f418, %f417, %f411;
	fma.rn.f32 	%f419, %f410, %f414, %f418;
	add.f32 	%f420, %f512, %f419;
	add.f32 	%f421, %f412, %f413;
	sub.f32 	%f422, %f415, %f416;
	mul.f32 	%f423, %f410, %f421;
	mul.f32 	%f424, %f422, %f411;
	sub.f32 	%f425, %f423, %f424;
	add.f32 	%f426, %f513, %f425;
	mul.f32 	%f427, %f21, %f517;
	mul.f32 	%f428, %f22, %f516;
	sub.f32 	%f429, %f427, %f428;
	mul.f32 	%f430, %f21, %f516;
	fma.rn.f32 	%f431, %f22, %f517, %f430;
	cvt.u64.u32 	%rd57, %r162;
	add.s64 	%rd58, %rd57, %rd56;
	add.s64 	%rd59, %rd58, %rd4;
	shl.b64 	%rd60, %rd59, 3;
	add.s64 	%rd61, %rd1, %rd60;
	ld.global.v2.f32 	{%f432, %f433}, [%rd61+8];
	cvt.u64.u32 	%rd62, %r36;
	add.s64 	%rd63, %rd57, %rd62;
	add.s64 	%rd64, %rd63, %rd5;
	shl.b64 	%rd65, %rd64, 3;
	add.s64 	%rd66, %rd1, %rd65;
	ld.global.v2.f32 	{%f434, %f435}, [%rd66+8];
	mul.f32 	%f436, %f429, %f432;
	mul.f32 	%f437, %f431, %f433;
	sub.f32 	%f438, %f436, %f437;
	mul.f32 	%f439, %f429, %f433;
	mul.f32 	%f440, %f431, %f432;
	add.f32 	%f441, %f440, %f439;
	mul.f32 	%f442, %f441, %f435;
	fma.rn.f32 	%f443, %f434, %f438, %f442;
	add.f32 	%f512, %f420, %f443;
	add.f32 	%f444, %f436, %f437;
	sub.f32 	%f445, %f439, %f440;
	mul.f32 	%f446, %f434, %f444;
	mul.f32 	%f447, %f445, %f435;
	sub.f32 	%f448, %f446, %f447;
	add.f32 	%f513, %f426, %f448;
	mul.f32 	%f449, %f21, %f429;
	mul.f32 	%f450, %f22, %f431;
	sub.f32 	%f517, %f449, %f450;
	mul.f32 	%f451, %f21, %f431;
	fma.rn.f32 	%f516, %f22, %f429, %f451;
	add.s32 	%r162, %r162, 2;
$L__BB0_39:
	and.b32  	%r141, %r54, 1;
	setp.eq.b32 	%p36, %r141, 1;
	not.pred 	%p37, %p36;
	@%p37 bra 	$L__BB0_41;
	add.s32 	%r142, %r162, %r34;
	cvt.u64.u32 	%rd67, %r142;
	add.s64 	%rd68, %rd67, %rd4;
	shl.b64 	%rd69, %rd68, 3;
	add.s64 	%rd70, %rd1, %rd69;
	ld.global.v2.f32 	{%f452, %f453}, [%rd70];
	add.s32 	%r143, %r162, %r36;
	cvt.u64.u32 	%rd71, %r143;
	add.s64 	%rd72, %rd71, %rd5;
	shl.b64 	%rd73, %rd72, 3;
	add.s64 	%rd74, %rd1, %rd73;
	ld.global.v2.f32 	{%f454, %f455}, [%rd74];
	mul.f32 	%f456, %f517, %f452;
	mul.f32 	%f457, %f516, %f453;
	sub.f32 	%f458, %f456, %f457;
	mul.f32 	%f459, %f517, %f453;
	mul.f32 	%f460, %f516, %f452;
	add.f32 	%f461, %f460, %f459;
	mul.f32 	%f462, %f461, %f455;
	fma.rn.f32 	%f463, %f454, %f458, %f462;
	add.f32 	%f512, %f512, %f463;
	add.f32 	%f464, %f456, %f457;
	sub.f32 	%f465, %f459, %f460;
	mul.f32 	%f466, %f454, %f464;
	mul.f32 	%f467, %f465, %f455;
	sub.f32 	%f468, %f466, %f467;
	add.f32 	%f513, %f513, %f468;
$L__BB0_41:
	add.f32 	%f469, %f513, %f513;
	add.f32 	%f470, %f512, %f512;
	sub.f32 	%f471, %f470, %f538;
	mov.f32 	%f472, 0f3F800000;
	copysign.f32 	%f473, %f471, %f472;
	cvt.f64.f32 	%fd92, %f473;
	add.f64 	%fd93, %fd92, 0d3FF0000000000000;
	mul.f64 	%fd94, %fd93, 0d3FE0000000000000;
	cvt.rn.f32.f64 	%f474, %fd94;
	mov.f64 	%fd95, 0d3FF0000000000000;
	sub.f64 	%fd96, %fd95, %fd92;
	mul.f64 	%fd97, %fd96, 0d3FE0000000000000;
	cvt.rn.f32.f64 	%f475, %fd97;
	mul.f32 	%f476, %f538, %f475;
	fma.rn.f32 	%f477, %f470, %f474, %f476;
	cvt.rn.f32.u32 	%f478, %r158;
	mul.f32 	%f479, %f539, %f475;
	fma.rn.f32 	%f480, %f478, %f474, %f479;
	cvt.rn.f32.u32 	%f481, %r159;
	mul.f32 	%f482, %f540, %f475;
	fma.rn.f32 	%f483, %f481, %f474, %f482;
	sub.f32 	%f484, %f469, %f477;
	copysign.f32 	%f485, %f484, %f472;
	cvt.f64.f32 	%fd98, %f485;
	add.f64 	%fd99, %fd98, 0d3FF0000000000000;
	mul.f64 	%fd100, %fd99, 0d3FE0000000000000;
	cvt.rn.f32.f64 	%f486, %fd100;
	sub.f64 	%fd101, %fd95, %fd98;
	mul.f64 	%fd102, %fd101, 0d3FE0000000000000;
	cvt.rn.f32.f64 	%f487, %fd102;
	mul.f32 	%f488, %f477, %f487;
	fma.rn.f32 	%f538, %f469, %f486, %f488;
	mul.f32 	%f489, %f480, %f487;
	fma.rn.f32 	%f539, %f478, %f486, %f489;
	add.s32 	%r144, %r159, %r55;
	cvt.rn.f32.s32 	%f490, %r144;
	mul.f32 	%f491, %f483, %f487;
	fma.rn.f32 	%f540, %f490, %f486, %f491;
	add.s32 	%r159, %r159, 1;
	setp.ne.s32 	%p38, %r159, %r55;
	@%p38 bra 	$L__BB0_33;
	add.s32 	%r158, %r158, 1;
	setp.eq.s32 	%p39, %r158, %r55;
	@%p39 bra 	$L__BB0_43;
	bra.uni 	$L__BB0_32;
$L__BB0_43:
	add.s32 	%r149, %r149, 1;
	cvt.rn.f32.u32 	%f496, %r149;
	setp.gt.f32 	%p40, %f1, %f496;
	@%p40 bra 	$L__BB0_4;
	add.f32 	%f545, %f539, 0f3F800000;
	add.f32 	%f546, %f540, 0f3F800000;
$L__BB0_45:
	ld.param.u64 	%rd83, [_Z10commonlinePK6float2iiiffPfS2__param_7];
	ld.param.u64 	%rd82, [_Z10commonlinePK6float2iiiffPfS2__param_6];
	ld.param.u32 	%r148, [_Z10commonlinePK6float2iiiffPfS2__param_1];
	cvta.to.global.u64 	%rd75, %rd82;
	mad.lo.s32 	%r145, %r148, %r2, %r1;
	mul.wide.s32 	%rd76, %r145, 4;
	add.s64 	%rd77, %rd75, %rd76;
	st.global.f32 	[%rd77], %f545;
	mad.lo.s32 	%r146, %r148, %r1, %r2;
	mul.wide.s32 	%rd78, %r146, 4;
	add.s64 	%rd79, %rd75, %rd78;
	st.global.f32 	[%rd79], %f546;
	cvta.to.global.u64 	%rd80, %rd83;
	add.s64 	%rd81, %rd80, %rd76;
	st.global.f32 	[%rd81], %f538;
$L__BB0_46:
	ret;

}


// ===== COMPILED SASS (sm_100) =====

	.target	sm_100

	.elftype	@"ET_EXEC"


//--------------------- .note.nv.tkinfo           --------------------------
	.section	.note.nv.tkinfo,"",@"SHT_NOTE"
	.sectionflags	@"SHF_NOTE_NV_TKINFO"
	.tkinfo
        /*0018*/ 	.word	0x00000002
        /*0030*/ 	.string	""
        /*0030*/ 	.string	"ptxas"
        /*0030*/ 	.string	"Cuda compilation tools, release 13.0, V13.0.88"
        /*0030*/ 	.string	"Build cuda_13.0.r13.0/compiler.36424714_0"
        /*0030*/ 	.string	"-arch sm_100 -m 64 "



//--------------------- .note.nv.cuinfo           --------------------------
	.section	.note.nv.cuinfo,"",@"SHT_NOTE"
	.sectionflags	@"SHF_NOTE_NV_CUINFO"
        /*0018*/ 	.short	0x0002
        /*001a*/ 	.short	0x0064
        /*001c*/ 	.short	0x0082
	.zero		2


//--------------------- .nv.info                  --------------------------
	.section	.nv.info,"",@"SHT_CUDA_INFO"
	.align	4


	//----- nvinfo : EIATTR_REGCOUNT
	.align		4
        /*0000*/ 	.byte	0x04, 0x2f
        /*0002*/ 	.short	(.L_2 - .L_1)
	.align		4
.L_1:
        /*0004*/ 	.word	index@(_Z10commonlinePK6float2iiiffPfS2_)
        /*0008*/ 	.word	0x00000028


	//----- nvinfo : EIATTR_FRAME_SIZE
	.align		4
.L_2:
        /*000c*/ 	.byte	0x04, 0x11
        /*000e*/ 	.short	(.L_4 - .L_3)
	.align		4
.L_3:
        /*0010*/ 	.word	index@($__internal_0_$__cuda_sm20_div_rn_f64_full)
        /*0014*/ 	.word	0x00000020


	//----- nvinfo : EIATTR_FRAME_SIZE
	.align		4
.L_4:
        /*0018*/ 	.byte	0x04, 0x11
        /*001a*/ 	.short	(.L_6 - .L_5)
	.align		4
.L_5:
        /*001c*/ 	.word	index@(_Z10commonlinePK6float2iiiffPfS2_)
        /*0020*/ 	.word	0x00000020


	//----- nvinfo : EIATTR_MIN_STACK_SIZE
	.align		4
.L_6:
        /*0024*/ 	.byte	0x04, 0x12
        /*0026*/ 	.short	(.L_8 - .L_7)
	.align		4
.L_7:
        /*0028*/ 	.word	index@(_Z10commonlinePK6float2iiiffPfS2_)
        /*002c*/ 	.word	0x00000020
.L_8:


//--------------------- .nv.compat                --------------------------
	.section	.nv.compat,"",@"SHT_CUDA_COMPAT_INFO"
	.align	4
        /*0000*/ 	.byte	0x02, 0x09, 0x00, 0x00, 0x02, 0x02, 0x01, 0x00, 0x02, 0x05, 0x05, 0x00, 0x03, 0x07, 0x01, 0x01
        /*0010*/ 	.byte	0x02, 0x03, 0x00, 0x00, 0x02, 0x06, 0x01, 0x00, 0x04, 0x0b, 0x08, 0x00, 0x01, 0x00, 0x00, 0x00
        /*0020*/ 	.byte	0x00, 0x00, 0x00, 0x00


//--------------------- .nv.info._Z10commonlinePK6float2iiiffPfS2_ --------------------------
	.section	.nv.info._Z10commonlinePK6float2iiiffPfS2_,"",@"SHT_CUDA_INFO"
	.sectionflags	@""
	.align	4


	//----- nvinfo : EIATTR_CUDA_API_VERSION
	.align		4
        /*0000*/ 	.byte	0x04, 0x37
        /*0002*/ 	.short	(.L_10 - .L_9)
.L_9:
        /*0004*/ 	.word	0x00000082


	//----- nvinfo : EIATTR_KPARAM_INFO
	.align		4
.L_10:
        /*0008*/ 	.byte	0x04, 0x17
        /*000a*/ 	.short	(.L_12 - .L_11)
.L_11:
        /*000c*/ 	.word	0x00000000
        /*0010*/ 	.short	0x0007
        /*0012*/ 	.short	0x0028
        /*0014*/ 	.byte	0x00, 0xf5, 0x21, 0x00


	//----- nvinfo : EIATTR_KPARAM_INFO
	.align		4
.L_12:
        /*0018*/ 	.byte	0x04, 0x17
        /*001a*/ 	.short	(.L_14 - .L_13)
.L_13:
        /*001c*/ 	.word	0x00000000
        /*0020*/ 	.short	0x0006
        /*0022*/ 	.short	0x0020
        /*0024*/ 	.byte	0x00, 0xf5, 0x21, 0x00


	//----- nvinfo : EIATTR_KPARAM_INFO
	.align		4
.L_14:
        /*0028*/ 	.byte	0x04, 0x17
        /*002a*/ 	.short	(.L_16 - .L_15)
.L_15:
        /*002c*/ 	.word	0x00000000
        /*0030*/ 	.short	0x0005
        /*0032*/ 	.short	0x0018
        /*0034*/ 	.byte	0x00, 0xf0, 0x11, 0x00


	//----- nvinfo : EIATTR_KPARAM_INFO
	.align		4
.L_16:
        /*0038*/ 	.byte	0x04, 0x17
        /*003a*/ 	.short	(.L_18 - .L_17)
.L_17:
        /*003c*/ 	.word	0x00000000
        /*0040*/ 	.short	0x0004
        /*0042*/ 	.short	0x0014
        /*0044*/ 	.byte	0x00, 0xf0, 0x11, 0x00


	//----- nvinfo : EIATTR_KPARAM_INFO
	.align		4
.L_18:
        /*0048*/ 	.byte	0x04, 0x17
        /*004a*/ 	.short	(.L_20 - .L_19)
.L_19:
        /*004c*/ 	.word	0x00000000
        /*0050*/ 	.short	0x0003
        /*0052*/ 	.short	0x0010
        /*0054*/ 	.byte	0x00, 0xf0, 0x11, 0x00


	//----- nvinfo : EIATTR_KPARAM_INFO
	.align		4
.L_20:
        /*0058*/ 	.byte	0x04, 0x17
        /*005a*/ 	.short	(.L_22 - .L_21)
.L_21:
        /*005c*/ 	.word	0x00000000
        /*0060*/ 	.short	0x0002
        /*0062*/ 	.short	0x000c
        /*0064*/ 	.byte	0x00, 0xf0, 0x11, 0x00


	//----- nvinfo : EIATTR_KPARAM_INFO
	.align		4
.L_22:
        /*0068*/ 	.byte	0x04, 0x17
        /*006a*/ 	.short	(.L_24 - .L_23)
.L_23:
        /*006c*/ 	.word	0x00000000
        /*0070*/ 	.short	0x0001
        /*0072*/ 	.short	0x0008
        /*0074*/ 	.byte	0x00, 0xf0, 0x11, 0x00


	//----- nvinfo : EIATTR_KPARAM_INFO
	.align		4
.L_24:
        /*0078*/ 	.byte	0x04, 0x17
        /*007a*/ 	.short	(.L_26 - .L_25)
.L_25:
        /*007c*/ 	.word	0x00000000
        /*0080*/ 	.short	0x0000
        /*0082*/ 	.short	0x0000
        /*0084*/ 	.byte	0x00, 0xf5, 0x21, 0x00


	//----- nvinfo : EIATTR_SPARSE_MMA_MASK
	.align		4
.L_26:
        /*0088*/ 	.byte	0x03, 0x50
        /*008a*/ 	.short	0x0000


	//----- nvinfo : EIATTR_MAXREG_COUNT
	.align		4
        /*008c*/ 	.byte	0x03, 0x1b
        /*008e*/ 	.short	0x00ff


	//----- nvinfo : EIATTR_MERCURY_ISA_VERSION
	.align		4
        /*0090*/ 	.byte	0x03, 0x5f
        /*0092*/ 	.short	0x0101


	//----- nvinfo : EIATTR_VRC_CTA_INIT_COUNT
	.align		4
        /*0094*/ 	.byte	0x02, 0x4a
	.zero		1
	.zero		1


	//----- nvinfo : EIATTR_EXIT_INSTR_OFFSETS
	.align		4
        /*0098*/ 	.byte	0x04, 0x1c
        /*009a*/ 	.short	(.L_28 - .L_27)


	//   ....[0]....
.L_27:
        /*009c*/ 	.word	0x00000080


	//   ....[1]....
        /*00a0*/ 	.word	0x000000f0


	//   ....[2]....
        /*00a4*/ 	.word	0x00003360


	//----- nvinfo : EIATTR_CRS_STACK_SIZE
	.align		4
.L_28:
        /*00a8*/ 	.byte	0x04, 0x1e
        /*00aa*/ 	.short	(.L_30 - .L_29)
.L_29:
        /*00ac*/ 	.word	0x00000000


	//----- nvinfo : EIATTR_CBANK_PARAM_SIZE
	.align		4
.L_30:
        /*00b0*/ 	.byte	0x03, 0x19
        /*00b2*/ 	.short	0x0030


	//----- nvinfo : EIATTR_PARAM_CBANK
	.align		4
        /*00b4*/ 	.byte	0x04, 0x0a
        /*00b6*/ 	.short	(.L_32 - .L_31)
	.align		4
.L_31:
        /*00b8*/ 	.word	index@(.nv.constant0._Z10commonlinePK6float2iiiffPfS2_)
        /*00bc*/ 	.short	0x0380
        /*00be*/ 	.short	0x0030


	//----- nvinfo : EIATTR_SW_WAR
	.align		4
.L_32:
        /*00c0*/ 	.byte	0x04, 0x36
        /*00c2*/ 	.short	(.L_34 - .L_33)
.L_33:
        /*00c4*/ 	.word	0x00000008
.L_34:


//--------------------- .nv.callgraph             --------------------------
	.section	.nv.callgraph,"",@"SHT_CUDA_CALLGRAPH"
	.align	4
	.sectionentsize	8
	.align		4
        /*0000*/ 	.word	0x00000000
	.align		4
        /*0004*/ 	.word	0xffffffff
	.align		4
        /*0008*/ 	.word	0x00000000
	.align		4
        /*000c*/ 	.word	0xfffffffe
	.align		4
        /*0010*/ 	.word	0x00000000
	.align		4
        /*0014*/ 	.word	0xfffffffd
	.align		4
        /*0018*/ 	.word	0x00000000
	.align		4
        /*001c*/ 	.word	0xfffffffc


//--------------------- .nv.constant4             --------------------------
	.section	.nv.constant4,"a",@progbits
	.align	8
	.align		8
.nv.constant4:
        /*0000*/ 	.dword	__cudart_i2opi_f


//--------------------- .text._Z10commonlinePK6float2iiiffPfS2_ --------------------------
	.section	.text._Z10commonlinePK6float2iiiffPfS2_,"ax",@progbits
	.align	128
        .global         _Z10commonlinePK6float2iiiffPfS2_
        .type           _Z10commonlinePK6float2iiiffPfS2_,@function
        .size           _Z10commonlinePK6float2iiiffPfS2_,(.L_x_27 - _Z10commonlinePK6float2iiiffPfS2_)
        .other          _Z10commonlinePK6float2iiiffPfS2_,@"STO_CUDA_ENTRY STV_DEFAULT"
_Z10commonlinePK6float2iiiffPfS2_:
.text._Z10commonlinePK6float2iiiffPfS2_:
[----:B------:R-:W0:Y:S01]  /*0000*/  LDC R1, c[0x0][0x37c] ;  /* 0x0000df00ff017b82 */ /* 0x000e220000000800 */
[----:B------:R-:W1:Y:S07]  /*0010*/  S2R R0, SR_TID.X ;  /* 0x0000000000007919 */ /* 0x000e6e0000002100 */
[----:B------:R-:W1:Y:S01]  /*0020*/  S2UR UR4, SR_CTAID.X ;  /* 0x00000000000479c3 */ /* 0x000e620000002500 */
[----:B------:R-:W2:Y:S01]  /*0030*/  LDCU UR5, c[0x0][0x388] ;  /* 0x00007100ff0577ac */ /* 0x000ea20008000800 */
[----:B0-----:R-:W-:-:S06]  /*0040*/  IADD3 R1, PT, PT, R1, -0x20, RZ ;  /* 0xffffffe001017810 */ /* 0x001fcc0007ffe0ff */
[----:B------:R-:W1:Y:S02]  /*0050*/  LDC R31, c[0x0][0x360] ;  /* 0x0000d800ff1f7b82 */ /* 0x000e640000000800 */
[----:B-1----:R-:W-:-:S05]  /*0060*/  IMAD R31, R31, UR4, R0 ;  /* 0x000000041f1f7c24 */ /* 0x002fca000f8e0200 */
[----:B--2---:R-:W-:-:S13]  /*0070*/  ISETP.GE.AND P0, PT, R31, UR5, PT ;  /* 0x000000051f007c0c */ /* 0x004fda000bf06270 */
[----:B------:R-:W-:Y:S05]  /*0080*/  @P0 EXIT ;  /* 0x000000000000094d */ /* 0x000fea0003800000 */
[----:B------:R-:W0:Y:S01]  /*0090*/  S2R R3, SR_TID.Y ;  /* 0x0000000000037919 */ /* 0x000e220000002200 */
[----:B------:R-:W0:Y:S08]  /*00a0*/  S2UR UR4, SR_CTAID.Y ;  /* 0x00000000000479c3 */ /* 0x000e300000002600 */
[----:B------:R-:W0:Y:S02]  /*00b0*/  LDC R28, c[0x0][0x364] ;  /* 0x0000d900ff1c7b82 */ /* 0x000e240000000800 */
[----:B0-----:R-:W-:-:S05]  /*00c0*/  IMAD R28, R28, UR4, R3 ;  /* 0x000000041c1c7c24 */ /* 0x001fca000f8e0203 */
[----:B------:R-:W-:-:S04]  /*00d0*/  ISETP.GE.AND P0, PT, R28, UR5, PT ;  /* 0x000000051c007c0c */ /* 0x000fc8000bf06270 */
[----:B------:R-:W-:-:S13]  /*00e0*/  ISETP.GE.OR P0, PT, R31, R28, P0 ;  /* 0x0000001c1f00720c */ /* 0x000fda0000706670 */
[----:B------:R-:W-:Y:S05]  /*00f0*/  @P0 EXIT ;  /* 0x000000000000094d */ /* 0x000fea0003800000 */
[----:B------:R-:W0:Y:S01]  /*0100*/  LDCU UR4, c[0x0][0x398] ;  /* 0x00007300ff0477ac */ /* 0x000e220008000800 */
[----:B------:R-:W-:Y:S01]  /*0110*/  HFMA2 R4, -RZ, RZ, 0, 5.9604644775390625e-08 ;  /* 0x00000001ff047431 */ /* 0x000fe200000001ff */
[----:B------:R-:W1:Y:S01]  /*0120*/  LDCU.64 UR6, c[0x0][0x390] ;  /* 0x00007200ff0677ac */ /* 0x000e620008000a00 */
[----:B0-----:R-:W0:Y:S01]  /*0130*/  F2F.F64.F32 R6, UR4 ;  /* 0x0000000400067d10 */ /* 0x001e220008201800 */
[----:B------:R-:W1:Y:S07]  /*0140*/  LDCU UR4, c[0x0][0x38c] ;  /* 0x00007180ff0477ac */ /* 0x000e6e0008000800 */
[----:B0-----:R-:W0:Y:S01]  /*0150*/  MUFU.RCP64H R5, R7 ;  /* 0x0000000700057308 */ /* 0x001e220000001800 */
[----:B-1----:R-:W-:Y:S01]  /*0160*/  UIMAD UR4, UR4, UR6, URZ ;  /* 0x00000006040472a4 */ /* 0x002fe2000f8e02ff */
[----:B0-----:R-:W-:-:S08]  /*0170*/  DFMA R2, -R6, R4, 1 ;  /* 0x3ff000000602742b */ /* 0x001fd00000000104 */
[----:B------:R-:W-:Y:S02]  /*0180*/  DFMA R8, R2, R2, R2 ;  /* 0x000000020208722b */ /* 0x000fe40000000002 */
[----:B------:R-:W0:Y:S06]  /*0190*/  F2F.F64.F32 R2, UR7 ;  /* 0x0000000700027d10 */ /* 0x000e2c0008201800 */
[----:B------:R-:W-:-:S08]  /*01a0*/  DFMA R8, R4, R8, R4 ;  /* 0x000000080408722b */ /* 0x000fd00000000004 */
[----:B------:R-:W-:Y:S02]  /*01b0*/  DFMA R4, -R6, R8, 1 ;  /* 0x3ff000000604742b */ /* 0x000fe40000000108 */
[----:B0-----:R-:W-:-:S06]  /*01c0*/  DADD R20, R2, R2 ;  /* 0x0000000002147229 */ /* 0x001fcc0000000002 */
[----:B------:R-:W-:-:S04]  /*01d0*/  DFMA R4, R8, R4, R8 ;  /* 0x000000040804722b */ /* 0x000fc80000000008 */
[----:B------:R-:W-:-:S04]  /*01e0*/  FSETP.GEU.AND P1, PT, |R21|, 6.5827683646048100446e-37, PT ;  /* 0x036000001500780b */ /* 0x000fc80003f2e200 */
[----:B------:R-:W-:-:S08]  /*01f0*/  DMUL R2, R20, R4 ;  /* 0x0000000414027228 */ /* 0x000fd00000000000 */
[----:B------:R-:W-:-:S08]  /*0200*/  DFMA R8, -R6, R2, R20 ;  /* 0x000000020608722b */ /* 0x000fd00000000114 */
[----:B------:R-:W-:Y:S01]  /*0210*/  DFMA R4, R4, R8, R2 ;  /* 0x000000080404722b */ /* 0x000fe20000000002 */
[----:B------:R-:W-:-:S09]  /*0220*/  IMAD R2, R28, UR4, RZ ;  /* 0x000000041c027c24 */ /* 0x000fd2000f8e02ff */
[----:B------:R-:W-:-:S05]  /*0230*/  FFMA R0, RZ, R7, R5 ;  /* 0x00000007ff007223 */ /* 0x000fca0000000005 */
[----:B------:R-:W-:Y:S01]  /*0240*/  FSETP.GT.AND P0, PT, |R0|, 1.469367938527859385e-39, PT ;  /* 0x001000000000780b */ /* 0x000fe20003f04200 */
[----:B------:R-:W-:-:S12]  /*0250*/  IMAD R0, R31, UR4, RZ ;  /* 0x000000041f007c24 */ /* 0x000fd8000f8e02ff */
[----:B------:R-:W-:Y:S05]  /*0260*/  @P0 BRA P1, `(.L_x_0) ;  /* 0x0000000000180947 */ /* 0x000fea0000800000 */
[----:B------:R-:W-:Y:S02]  /*0270*/  MOV R16, R6 ;  /* 0x0000000600107202 */ /* 0x000fe40000000f00 */
[----:B------:R-:W-:Y:S02]  /*0280*/  MOV R17, R7 ;  /* 0x0000000700117202 */ /* 0x000fe40000000f00 */
[----:B------:R-:W-:-:S07]  /*0290*/  MOV R8, 0x2b0 ;  /* 0x000002b000087802 */ /* 0x000fce0000000f00 */
[----:B------:R-:W-:Y:S05]  /*02a0*/  CALL.REL.NOINC `($__internal_0_$__cuda_sm20_div_rn_f64_full) ;  /* 0x0000003000307944 */ /* 0x000fea0003c00000 */
[----:B------:R-:W-:Y:S02]  /*02b0*/  MOV R4, R22 ;  /* 0x0000001600047202 */ /* 0x000fe40000000f00 */
[----:B------:R-:W-:-:S07]  /*02c0*/  MOV R5, R23 ;  /* 0x0000001700057202 */ /* 0x000fce0000000f00 */
.L_x_0:
[----:B------:R-:W-:Y:S01]  /*02d0*/  DADD R6, R4, 1 ;  /* 0x3ff0000004067429 */ /* 0x000fe20000000000 */
[----:B------:R-:W0:Y:S01]  /*02e0*/  LDCU.64 UR12, c[0x0][0x358] ;  /* 0x00006b00ff0c77ac */ /* 0x000e220008000a00 */
[----:B------:R-:W-:Y:S02]  /*02f0*/  MOV R5, 0x7fc00000 ;  /* 0x7fc0000000057802 */ /* 0x000fe40000000f00 */
[----:B------:R-:W-:Y:S02]  /*0300*/  MOV R4, 0xc0000000 ;  /* 0xc000000000047802 */ /* 0x000fe40000000f00 */
[----:B------:R-:W1:Y:S01]  /*0310*/  F2F.F32.F64 R3, R6 ;  /* 0x0000000600037310 */ /* 0x000e620000301000 */
[----:B------:R-:W-:-:S07]  /*0320*/  MOV R11, 0x7fc00000 ;  /* 0x7fc00000000b7802 */ /* 0x000fce0000000f00 */
[----:B-1----:R-:W1:Y:S02]  /*0330*/  FRND.CEIL R3, R3 ;  /* 0x0000000300037307 */ /* 0x002e640000209000 */
[----:B-1----:R-:W-:-:S13]  /*0340*/  FSETP.GT.AND P0, PT, R3, RZ, PT ;  /* 0x000000ff0300720b */ /* 0x002fda0003f04000 */
[----:B0-----:R-:W-:Y:S05]  /*0350*/  @!P0 BRA `(.L_x_1) ;  /* 0x0000002c00d48947 */ /* 0x001fea0003800000 */
[----:B------:R-:W0:Y:S01]  /*0360*/  LDCU UR8, c[0x0][0x38c] ;  /* 0x00007180ff0877ac */ /* 0x000e220008000800 */
[----:B------:R-:W-:Y:S02]  /*0370*/  MOV R8, RZ ;  /* 0x000000ff00087202 */ /* 0x000fe40000000f00 */
[----:B------:R-:W-:Y:S01]  /*0380*/  MOV R4, 0xc0000000 ;  /* 0xc000000000047802 */ /* 0x000fe20000000f00 */
[----:B------:R-:W-:Y:S01]  /*0390*/  UMOV UR4, URZ ;  /* 0x000000ff00047c82 */ /* 0x000fe20008000000 */
[----:B0-----:R-:W-:Y:S02]  /*03a0*/  ULOP3.LUT UR11, UR8, 0x3, URZ, 0xc0, !UPT ;  /* 0x00000003080b7892 */ /* 0x001fe4000f8ec0ff */
[----:B------:R-:W-:-:S12]  /*03b0*/  ULOP3.LUT UR8, UR8, 0x7ffffffc, URZ, 0xc0, !UPT ;  /* 0x7ffffffc08087892 */ /* 0x000fd8000f8ec0ff */
.L_x_20:
[----:B------:R-:W0:Y:S01]  /*03c0*/  LDCU UR5, c[0x0][0x38c] ;  /* 0x00007180ff0577ac */ /* 0x000e220008000800 */
[----:B------:R-:W1:Y:S01]  /*03d0*/  LDC R5, c[0x0][0x394] ;  /* 0x0000e500ff057b82 */ /* 0x000e620000000800 */
[----:B------:R-:W-:Y:S01]  /*03e0*/  MOV R16, 0x1 ;  /* 0x0000000100107802 */ /* 0x000fe20000000f00 */
[----:B------:R-:W-:Y:S01]  /*03f0*/  UMOV UR7, 0x401921fb ;  /* 0x401921fb00077882 */ /* 0x000fe20000000000 */
[----:B0-----:R-:W-:Y:S02]  /*0400*/  ULEA UR6, UR5, 0x1, 0x1 ;  /* 0x0000000105067891 */ /* 0x001fe4000f8e08ff */
[----:B------:R-:W-:-:S07]  /*0410*/  UIADD3 UR5, UPT, UPT, -UR5, URZ, URZ ;  /* 0x000000ff05057290 */ /* 0x000fce000fffe1ff */
[----:B------:R-:W0:Y:S02]  /*0420*/  I2F.F64 R12, UR6 ;  /* 0x00000006000c7d12 */ /* 0x000e240008201c00 */
[----:B------:R-:W1:Y:S06]  /*0430*/  LDCU UR6, c[0x0][0x398] ;  /* 0x00007300ff0677ac */ /* 0x000e6c0008000800 */
[----:B------:R-:W2:Y:S08]  /*0440*/  I2F.F64 R14, UR5 ;  /* 0x00000005000e7d12 */ /* 0x000eb00008201c00 */
[----:B0-----:R-:W0:Y:S02]  /*0450*/  MUFU.RCP64H R17, R13 ;  /* 0x0000000d00117308 */ /* 0x001e240000001800 */
[----:B0-----:R-:W-:-:S08]  /*0460*/  DFMA R6, -R12, R16, 1 ;  /* 0x3ff000000c06742b */ /* 0x001fd00000000110 */
[----:B------:R-:W-:Y:S01]  /*0470*/  DFMA R18, R6, R6, R6 ;  /* 0x000000060612722b */ /* 0x000fe20000000006 */
[----:B-1----:R-:W-:Y:S01]  /*0480*/  FFMA R6, R8, UR6, -R5 ;  /* 0x0000000608067c23 */ /* 0x002fe20008000805 */
[----:B------:R-:W-:Y:S02]  /*0490*/  UMOV UR6, 0x60000000 ;  /* 0x6000000000067882 */ /* 0x000fe40000000000 */
[----:B--2---:R-:W-:-:S04]  /*04a0*/  DMUL R14, R14, -UR6 ;  /* 0x800000060e0e7c28 */ /* 0x004fc80008000000 */
[----:B------:R-:W-:Y:S01]  /*04b0*/  DFMA R18, R16, R18, R16 ;  /* 0x000000121012722b */ /* 0x000fe20000000010 */
[----:B------:R-:W0:Y:S07]  /*04c0*/  F2F.F64.F32 R6, R6 ;  /* 0x0000000600067310 */ /* 0x000e2e0000201800 */
[----:B------:R-:W-:Y:S02]  /*04d0*/  DFMA R20, -R12, R18, 1 ;  /* 0x3ff000000c14742b */ /* 0x000fe40000000112 */
[----:B0-----:R-:W-:-:S06]  /*04e0*/  DMUL R16, R6, R14 ;  /* 0x0000000e06107228 */ /* 0x001fcc0000000000 */
[----:B------:R-:W-:-:S08]  /*04f0*/  DFMA R20, R18, R20, R18 ;  /* 0x000000141214722b */ /* 0x000fd00000000012 */
[----:B------:R-:W-:Y:S01]  /*0500*/  DMUL R14, R16, R20 ;  /* 0x00000014100e7228 */ /* 0x000fe20000000000 */
[----:B------:R-:W-:-:S07]  /*0510*/  FSETP.GEU.AND P1, PT, |R17|, 6.5827683646048100446e-37, PT ;  /* 0x036000001100780b */ /* 0x000fce0003f2e200 */
[----:B------:R-:W-:-:S08]  /*0520*/  DFMA R18, -R12, R14, R16 ;  /* 0x0000000e0c12722b */ /* 0x000fd00000000110 */
[----:B------:R-:W-:-:S10]  /*0530*/  DFMA R14, R20, R18, R14 ;  /* 0x00000012140e722b */ /* 0x000fd4000000000e */
[----:B------:R-:W-:-:S05]  /*0540*/  FFMA R5, RZ, R13, R15 ;  /* 0x0000000dff057223 */ /* 0x000fca000000000f */
[----:B------:R-:W-:-:S13]  /*0550*/  FSETP.GT.AND P0, PT, |R5|, 1.469367938527859385e-39, PT ;  /* 0x001000000500780b */ /* 0x000fda0003f04200 */
[----:B------:R-:W-:Y:S05]  /*0560*/  @P0 BRA P1, `(.L_x_2) ;  /* 0x0000000000200947 */ /* 0x000fea0000800000 */
[----:B------:R-:W-:Y:S02]  /*0570*/  MOV R20, R16 ;  /* 0x0000001000147202 */ /* 0x000fe40000000f00 */
[----:B------:R-:W-:Y:S02]  /*0580*/  MOV R21, R17 ;  /* 0x0000001100157202 */ /* 0x000fe40000000f00 */
[----:B------:R-:W-:Y:S02]  /*0590*/  MOV R16, R12 ;  /* 0x0000000c00107202 */ /* 0x000fe40000000f00 */
[----:B------:R-:W-:Y:S02]  /*05a0*/  MOV R17, R13 ;  /* 0x0000000d00117202 */ /* 0x000fe40000000f00 */
[----:B------:R-:W-:-:S07]  /*05b0*/  MOV R8, 0x5d0 ;  /* 0x000005d000087802 */ /* 0x000fce0000000f00 */
[----:B------:R-:W-:Y:S05]  /*05c0*/  CALL.REL.NOINC `($__internal_0_$__cuda_sm20_div_rn_f64_full) ;  /* 0x0000002c00687944 */ /* 0x000fea0003c00000 */
[----:B------:R-:W-:Y:S02]  /*05d0*/  MOV R14, R22 ;  /* 0x00000016000e7202 */ /* 0x000fe40000000f00 */
[----:B------:R-:W-:-:S07]  /*05e0*/  MOV R15, R23 ;  /* 0x00000017000f7202 */ /* 0x000fce0000000f00 */
.L_x_2:
[----:B------:R-:W0:Y:S02]  /*05f0*/  F2F.F32.F64 R20, R14 ;  /* 0x0000000e00147310 */ /* 0x000e240000301000 */
[C---:B0-----:R-:W-:Y:S01]  /*0600*/  FMUL R11, R20.reuse, 0.63661974668502807617 ;  /* 0x3f22f983140b7820 */ /* 0x041fe20000400000 */
[----:B------:R-:W-:-:S05]  /*0610*/  FSETP.GE.AND P0, PT, |R20|, 105615, PT ;  /* 0x47ce47801400780b */ /* 0x000fca0003f06200 */
[----:B------:R-:W0:Y:S02]  /*0620*/  F2I.NTZ R11, R11 ;  /* 0x0000000b000b7305 */ /* 0x000e240000203100 */
[----:B0-----:R-:W-:-:S05]  /*0630*/  I2FP.F32.S32 R5, R11 ;  /* 0x0000000b00057245 */ /* 0x001fca0000201400 */
[----:B------:R-:W-:-:S04]  /*0640*/  FFMA R8, R5, -1.5707962512969970703, R20 ;  /* 0xbfc90fda05087823 */ /* 0x000fc80000000014 */
[----:B------:R-:W-:-:S04]  /*0650*/  FFMA R8, R5, -7.5497894158615963534e-08, R8 ;  /* 0xb3a2216805087823 */ /* 0x000fc80000000008 */
[----:B------:R-:W-:Y:S01]  /*0660*/  FFMA R5, R5, -5.3903029534742383927e-15, R8 ;  /* 0xa7c234c505057823 */ /* 0x000fe20000000008 */
[----:B------:R-:W-:Y:S06]  /*0670*/  @!P0 BRA `(.L_x_3) ;  /* 0x0000000000dc8947 */ /* 0x000fec0003800000 */
[----:B------:R-:W-:-:S13]  /*0680*/  FSETP.NEU.AND P0, PT, |R20|, +INF , PT ;  /* 0x7f8000001400780b */ /* 0x000fda0003f0d200 */
[----:B------:R-:W-:Y:S01]  /*0690*/  @!P0 FMUL R5, RZ, R20 ;  /* 0x00000014ff058220 */ /* 0x000fe20000400000 */
[----:B------:R-:W-:Y:S01]  /*06a0*/  @!P0 MOV R11, RZ ;  /* 0x000000ff000b8202 */ /* 0x000fe20000000f00 */
[----:B------:R-:W-:Y:S06]  /*06b0*/  @!P0 BRA `(.L_x_3) ;  /* 0x0000000000cc8947 */ /* 0x000fec0003800000 */
[----:B------:R-:W-:Y:S01]  /*06c0*/  SHF.L.U32 R8, R20, 0x8, RZ ;  /* 0x0000000814087819 */ /* 0x000fe200000006ff */
[----:B------:R-:W-:Y:S02]  /*06d0*/  HFMA2 R11, -RZ, RZ, 0, 0 ;  /* 0x00000000ff0b7431 */ /* 0x000fe400000001ff */
[----:B------:R-:W-:Y:S01]  /*06e0*/  IMAD.MOV.U32 R16, RZ, RZ, RZ ;  /* 0x000000ffff107224 */ /* 0x000fe200078e00ff */
[----:B------:R-:W-:Y:S01]  /*06f0*/  MOV R5, R1 ;  /* 0x0000000100057202 */ /* 0x000fe20000000f00 */
[----:B------:R-:W0:Y:S01]  /*0700*/  LDCU.64 UR6, c[0x4][URZ] ;  /* 0x01000000ff0677ac */ /* 0x000e220008000a00 */
[----:B------:R-:W-:Y:S01]  /*0710*/  LOP3.LUT R17, R8, 0x80000000, RZ, 0xfc, !PT ;  /* 0x8000000008117812 */ /* 0x000fe200078efcff */
[----:B------:R-:W-:-:S06]  /*0720*/  UMOV UR5, URZ ;  /* 0x000000ff00057c82 */ /* 0x000fcc0008000000 */
.L_x_4:
[----:B0-----:R-:W-:Y:S02]  /*0730*/  MOV R18, UR6 ;  /* 0x0000000600127c02 */ /* 0x001fe40008000f00 */
[----:B------:R-:W-:-:S05]  /*0740*/  MOV R19, UR7 ;  /* 0x0000000700137c02 */ /* 0x000fca0008000f00 */
[----:B------:R-:W2:Y:S01]  /*0750*/  LDG.E.CONSTANT R14, desc[UR12][R18.64] ;  /* 0x0000000c120e7981 */ /* 0x000ea2000c1e9900 */
[----:B------:R-:W-:Y:S02]  /*0760*/  UIADD3 UR6, UP0, UPT, UR6, 0x4, URZ ;  /* 0x0000000406067890 */ /* 0x000fe4000ff1e0ff */
[----:B------:R-:W-:Y:S02]  /*0770*/  UIADD3 UR5, UPT, UPT, UR5, 0x1, URZ ;  /* 0x0000000105057890 */ /* 0x000fe4000fffe0ff */
[----:B------:R-:W-:Y:S02]  /*0780*/  UIADD3.X UR7, UPT, UPT, URZ, UR7, URZ, UP0, !UPT ;  /* 0x00000007ff077290 */ /* 0x000fe400087fe4ff */
[----:B------:R-:W-:Y:S01]  /*0790*/  UISETP.NE.AND UP0, UPT, UR5, 0x6, UPT ;  /* 0x000000060500788c */ /* 0x000fe2000bf05270 */
[----:B--2---:R-:W-:-:S03]  /*07a0*/  IMAD.WIDE.U32 R14, R14, R17, RZ ;  /* 0x000000110e0e7225 */ /* 0x004fc600078e00ff */
[----:B------:R-:W-:-:S04]  /*07b0*/  IADD3 R8, P0, PT, R14, R16, RZ ;  /* 0x000000100e087210 */ /* 0x000fc80007f1e0ff */
[----:B------:R-:W-:Y:S01]  /*07c0*/  IADD3.X R16, PT, PT, R15, R11, RZ, P0, !PT ;  /* 0x0000000b0f107210 */ /* 0x000fe200007fe4ff */
[----:B------:R0:W-:Y:S02]  /*07d0*/  STL [R5], R8 ;  /* 0x0000000805007387 */ /* 0x0001e40000100800 */
[----:B0-----:R-:W-:Y:S01]  /*07e0*/  IADD3 R5, PT, PT, R5, 0x4, RZ ;  /* 0x0000000405057810 */ /* 0x001fe20007ffe0ff */
[----:B------:R-:W-:Y:S06]  /*07f0*/  BRA.U UP0, `(.L_x_4) ;  /* 0xfffffffd00cc7547 */ /* 0x000fec000b83ffff */
[----:B------:R-:W-:Y:S01]  /*0800*/  SHF.R.U32.HI R14, RZ, 0x17, R20 ;  /* 0x00000017ff0e7819 */ /* 0x000fe20000011614 */
[----:B------:R0:W-:Y:S03]  /*0810*/  STL [R1+0x18], R16 ;  /* 0x0000181001007387 */ /* 0x0001e60000100800 */
[C---:B------:R-:W-:Y:S02]  /*0820*/  LOP3.LUT R5, R14.reuse, 0xe0, RZ, 0xc0, !PT ;  /* 0x000000e00e057812 */ /* 0x040fe400078ec0ff */
[----:B------:R-:W-:Y:S02]  /*0830*/  LOP3.LUT P0, RZ, R14, 0x1f, RZ, 0xc0, !PT ;  /* 0x0000001f0eff7812 */ /* 0x000fe4000780c0ff */
[----:B------:R-:W-:-:S04]  /*0840*/  IADD3 R5, PT, PT, R5, -0x80, RZ ;  /* 0xffffff8005057810 */ /* 0x000fc80007ffe0ff */
[----:B------:R-:W-:-:S05]  /*0850*/  SHF.R.U32.HI R8, RZ, 0x5, R5 ;  /* 0x00000005ff087819 */ /* 0x000fca0000011605 */
[----:B------:R-:W-:-:S05]  /*0860*/  IMAD R15, R8, -0x4, R1 ;  /* 0xfffffffc080f7824 */ /* 0x000fca00078e0201 */
[----:B------:R-:W2:Y:S04]  /*0870*/  LDL R5, [R15+0x18] ;  /* 0x000018000f057983 */ /* 0x000ea80000100800 */
[----:B------:R-:W2:Y:S04]  /*0880*/  LDL R8, [R15+0x14] ;  /* 0x000014000f087983 */ /* 0x000ea80000100800 */
[----:B------:R-:W3:Y:S01]  /*0890*/  @P0 LDL R11, [R15+0x10] ;  /* 0x000010000f0b0983 */ /* 0x000ee20000100800 */
[----:B------:R-:W-:Y:S01]  /*08a0*/  LOP3.LUT R14, R14, 0x1f, RZ, 0xc0, !PT ;  /* 0x0000001f0e0e7812 */ /* 0x000fe200078ec0ff */
[----:B------:R-:W-:Y:S01]  /*08b0*/  UMOV UR6, 0x54442d19 ;  /* 0x54442d1900067882 */ /* 0x000fe20000000000 */
[----:B------:R-:W-:-:S02]  /*08c0*/  UMOV UR7, 0x3bf921fb ;  /* 0x3bf921fb00077882 */ /* 0x000fc40000000000 */
[-C--:B--2---:R-:W-:Y:S02]  /*08d0*/  @P0 SHF.L.W.U32.HI R5, R8, R14.reuse, R5 ;  /* 0x0000000e08050219 */ /* 0x084fe40000010e05 */
[----:B---3--:R-:W-:Y:S02]  /*08e0*/  @P0 SHF.L.W.U32.HI R8, R11, R14, R8 ;  /* 0x0000000e0b080219 */ /* 0x008fe40000010e08 */
[----:B------:R-:W-:Y:S02]  /*08f0*/  ISETP.GE.AND P0, PT, R20, RZ, PT ;  /* 0x000000ff1400720c */ /* 0x000fe40003f06270 */
[C---:B------:R-:W-:Y:S02]  /*0900*/  SHF.L.W.U32.HI R11, R8.reuse, 0x2, R5 ;  /* 0x00000002080b7819 */ /* 0x040fe40000010e05 */
[----:B------:R-:W-:Y:S02]  /*0910*/  SHF.L.U32 R8, R8, 0x2, RZ ;  /* 0x0000000208087819 */ /* 0x000fe400000006ff */
[----:B------:R-:W-:-:S02]  /*0920*/  SHF.R.S32.HI R14, RZ, 0x1f, R11 ;  /* 0x0000001fff0e7819 */ /* 0x000fc4000001140b */
[C---:B------:R-:W-:Y:S02]  /*0930*/  LOP3.LUT R20, R11.reuse, R20, RZ, 0x3c, !PT ;  /* 0x000000140b147212 */ /* 0x040fe400078e3cff */
[C---:B------:R-:W-:Y:S02]  /*0940*/  LOP3.LUT R18, R14.reuse, R8, RZ, 0x3c, !PT ;  /* 0x000000080e127212 */ /* 0x040fe400078e3cff */
[----:B------:R-:W-:Y:S02]  /*0950*/  LOP3.LUT R19, R14, R11, RZ, 0x3c, !PT ;  /* 0x0000000b0e137212 */ /* 0x000fe400078e3cff */
[----:B------:R-:W-:Y:S02]  /*0960*/  SHF.R.U32.HI R8, RZ, 0x1e, R5 ;  /* 0x0000001eff087819 */ /* 0x000fe40000011605 */
[----:B------:R-:W-:Y:S02]  /*0970*/  ISETP.GE.AND P1, PT, R20, RZ, PT ;  /* 0x000000ff1400720c */ /* 0x000fe40003f26270 */
[----:B------:R-:W1:Y:S01]  /*0980*/  I2F.F64.S64 R18, R18 ;  /* 0x0000001200127312 */ /* 0x000e620000301c00 */
[----:B------:R-:W-:-:S04]  /*0990*/  LEA.HI R11, R11, R8, RZ, 0x1 ;  /* 0x000000080b0b7211 */ /* 0x000fc800078f08ff */
[----:B------:R-:W-:-:S04]  /*09a0*/  IADD3 R5, PT, PT, -R11, RZ, RZ ;  /* 0x000000ff0b057210 */ /* 0x000fc80007ffe1ff */
[----:B------:R-:W-:Y:S01]  /*09b0*/  @!P0 MOV R11, R5 ;  /* 0x00000005000b8202 */ /* 0x000fe20000000f00 */
[----:B-1----:R-:W-:-:S10]  /*09c0*/  DMUL R14, R18, UR6 ;  /* 0x00000006120e7c28 */ /* 0x002fd40008000000 */
[----:B------:R-:W1:Y:S02]  /*09d0*/  F2F.F32.F64 R14, R14 ;  /* 0x0000000e000e7310 */ /* 0x000e640000301000 */
[----:B01----:R-:W-:-:S07]  /*09e0*/  FSEL R5, -R14, R14, !P1 ;  /* 0x0000000e0e057208 */ /* 0x003fce0004800100 */
.L_x_3:
[----:B------:R-:W0:Y:S01]  /*09f0*/  MUFU.RCP64H R15, R13 ;  /* 0x0000000d000f7308 */ /* 0x000e220000001800 */
[----:B------:R-:W-:Y:S01]  /*0a00*/  MOV R14, 0x1 ;  /* 0x00000001000e7802 */ /* 0x000fe20000000f00 */
[----:B------:R-:W-:Y:S01]  /*0a10*/  UMOV UR6, 0x60000000 ;  /* 0x6000000000067882 */ /* 0x000fe20000000000 */
[----:B------:R-:W-:Y:S01]  /*0a20*/  UMOV UR7, 0x401921fb ;  /* 0x401921fb00077882 */ /* 0x000fe20000000000 */
[----:B------:R-:W-:Y:S01]  /*0a30*/  MOV R8, 0x3f000000 ;  /* 0x3f00000000087802 */ /* 0x000fe20000000f00 */
[----:B------:R-:W-:Y:S01]  /*0a40*/  FMUL R20, R5, R5 ;  /* 0x0000000505147220 */ /* 0x000fe20000400000 */
[----:B------:R-:W-:Y:S02]  /*0a50*/  MOV R19, 0x437c0000 ;  /* 0x437c000000137802 */ /* 0x000fe40000000f00 */
[----:B------:R-:W-:Y:S02]  /*0a60*/  MOV R21, 0x37cbac00 ;  /* 0x37cbac0000157802 */ /* 0x000fe40000000f00 */
[----:B------:R-:W-:Y:S01]  /*0a70*/  MOV R23, 0x394d4153 ;  /* 0x394d415300177802 */ /* 0x000fe20000000f00 */
[----:B------:R-:W-:Y:S01]  /*0a80*/  FFMA.RM R8, R8, R19, 12582913 ;  /* 0x4b40000108087423 */ /* 0x000fe20000004013 */
[----:B------:R-:W-:Y:S01]  /*0a90*/  LOP3.LUT P0, RZ, R11, 0x2, RZ, 0xc0, !PT ;  /* 0x000000020bff7812 */ /* 0x000fe2000780c0ff */
[----:B------:R-:W-:-:S02]  /*0aa0*/  FFMA R21, R20, R21, -0.0013887860113754868507 ;  /* 0xbab607ed14157423 */ /* 0x000fc40000000015 */
[----:B------:R-:W-:Y:S01]  /*0ab0*/  FADD R18, R8, -12583039 ;  /* 0xcb40007f08127421 */ /* 0x000fe20000000000 */
[C---:B------:R-:W-:Y:S01]  /*0ac0*/  FFMA R23, R20.reuse, -R23, 0.0083327032625675201416 ;  /* 0x3c0885e414177423 */ /* 0x040fe20000000817 */
[----:B0-----:R-:W-:Y:S01]  /*0ad0*/  DFMA R16, -R12, R14, 1 ;  /* 0x3ff000000c10742b */ /* 0x001fe2000000010e */
[C---:B------:R-:W-:Y:S01]  /*0ae0*/  FFMA R21, R20.reuse, R21, 0.041666727513074874878 ;  /* 0x3d2aaabb14157423 */ /* 0x040fe20000000015 */
[----:B------:R-:W-:Y:S01]  /*0af0*/  FADD R22, RZ, -R18 ;  /* 0x80000012ff167221 */ /* 0x000fe20000000000 */
[C---:B------:R-:W-:Y:S02]  /*0b00*/  FFMA R23, R20.reuse, R23, -0.16666662693023681641 ;  /* 0xbe2aaaa814177423 */ /* 0x040fe40000000017 */
[C---:B------:R-:W-:Y:S01]  /*0b10*/  FFMA R21, R20.reuse, R21, -0.4999999701976776123 ;  /* 0xbeffffff14157423 */ /* 0x040fe20000000015 */
[----:B------:R-:W-:Y:S01]  /*0b20*/  FADD R30, RZ, R22 ;  /* 0x00000016ff1e7221 */ /* 0x000fe20000000000 */
[C---:B------:R-:W-:Y:S01]  /*0b30*/  FFMA R22, R20.reuse, R5, RZ ;  /* 0x0000000514167223 */ /* 0x040fe200000000ff */
[----:B------:R-:W-:Y:S01]  /*0b40*/  DFMA R16, R16, R16, R16 ;  /* 0x000000101010722b */ /* 0x000fe20000000010 */
[----:B------:R-:W-:-:S02]  /*0b50*/  FFMA R21, R20, R21, 1 ;  /* 0x3f80000014157423 */ /* 0x000fc40000000015 */
[----:B------:R-:W-:Y:S01]  /*0b60*/  FFMA R22, R22, R23, R5 ;  /* 0x0000001716167223 */ /* 0x000fe20000000005 */
[C---:B------:R-:W-:Y:S01]  /*0b70*/  LOP3.LUT R5, R11.reuse, 0x1, RZ, 0xc0, !PT ;  /* 0x000000010b057812 */ /* 0x040fe200078ec0ff */
[----:B------:R-:W0:Y:S01]  /*0b80*/  MUFU.EX2 R30, R30 ;  /* 0x0000001e001e7308 */ /* 0x000e220000000800 */
[----:B------:R-:W-:Y:S02]  /*0b90*/  IADD3 R11, PT, PT, R11, 0x1, RZ ;  /* 0x000000010b0b7810 */ /* 0x000fe40007ffe0ff */
[----:B------:R-:W-:Y:S01]  /*0ba0*/  DFMA R14, R14, R16, R14 ;  /* 0x000000100e0e722b */ /* 0x000fe2000000000e */
[----:B------:R-:W-:Y:S02]  /*0bb0*/  ISETP.NE.U32.AND P2, PT, R5, 0x1, PT ;  /* 0x000000010500780c */ /* 0x000fe40003f45070 */
[----:B------:R-:W-:Y:S02]  /*0bc0*/  LOP3.LUT P1, RZ, R11, 0x2, RZ, 0xc0, !PT ;  /* 0x000000020bff7812 */ /* 0x000fe4000782c0ff */
[----:B------:R-:W-:-:S02]  /*0bd0*/  FSEL R5, R21, R22, !P2 ;  /* 0x0000001615057208 */ /* 0x000fc40005000000 */
[----:B------:R-:W-:Y:S01]  /*0be0*/  FSEL R21, R22, R21, !P2 ;  /* 0x0000001516157208 */ /* 0x000fe20005000000 */
[----:B------:R-:W-:-:S03]  /*0bf0*/  DFMA R16, -R12, R14, 1 ;  /* 0x3ff000000c10742b */ /* 0x000fc6000000010e */
[----:B------:R-:W-:-:S05]  /*0c00*/  FSEL R21, R21, -R21, !P1 ;  /* 0x8000001515157208 */ /* 0x000fca0004800000 */
[----:B------:R-:W-:Y:S02]  /*0c10*/  DFMA R14, R14, R16, R14 ;  /* 0x000000100e0e722b */ /* 0x000fe4000000000e */
[----:B------:R-:W-:-:S08]  /*0c20*/  DMUL R16, R6, -UR6 ;  /* 0x8000000606107c28 */ /* 0x000fd00008000000 */
[----:B------:R-:W-:Y:S02]  /*0c30*/  DMUL R6, R14, R16 ;  /* 0x000000100e067228 */ /* 0x000fe40000000000 */
[----:B------:R-:W-:-:S06]  /*0c40*/  FSETP.GEU.AND P3, PT, |R17|, 6.5827683646048100446e-37, PT ;  /* 0x036000001100780b */ /* 0x000fcc0003f6e200 */
[----:B------:R-:W-:-:S08]  /*0c50*/  DFMA R18, -R12, R6, R16 ;  /* 0x000000060c12722b */ /* 0x000fd00000000110 */
[----:B------:R-:W-:Y:S01]  /*0c60*/  DFMA R14, R14, R18, R6 ;  /* 0x000000120e0e722b */ /* 0x000fe20000000006 */
[----:B------:R-:W-:-:S04]  /*0c70*/  IMAD.SHL.U32 R7, R8, 0x800000, RZ ;  /* 0x0080000008077824 */ /* 0x000fc800078e00ff */
[----:B0-----:R-:W-:Y:S01]  /*0c80*/  FMUL R30, R7, R30 ;  /* 0x0000001e071e7220 */ /* 0x001fe20000400000 */
[----:B------:R-:W-:-:S04]  /*0c90*/  FSEL R7, R5, -R5, !P0 ;  /* 0x8000000505077208 */ /* 0x000fc80004000000 */
[----:B------:R-:W-:Y:S01]  /*0ca0*/  FFMA R6, RZ, R13, R15 ;  /* 0x0000000dff067223 */ /* 0x000fe2000000000f */
[----:B------:R-:W-:-:S04]  /*0cb0*/  FMUL R5, R30, R21 ;  /* 0x000000151e057220 */ /* 0x000fc80000400000 */
[----:B------:R-:W-:Y:S01]  /*0cc0*/  FSETP.GT.AND P2, PT, |R6|, 1.469367938527859385e-39, PT ;  /* 0x001000000600780b */ /* 0x000fe20003f44200 */
[----:B------:R-:W-:-:S12]  /*0cd0*/  FMUL R6, R30, R7 ;  /* 0x000000071e067220 */ /* 0x000fd80000400000 */
        /* <DEDUP_REMOVED lines=9> */
.L_x_5:
        /* <DEDUP_REMOVED lines=13> */
[----:B------:R-:W0:Y:S01]  /*0e40*/  LDC.64 R12, c[0x4][RZ] ;  /* 0x01000000ff0c7b82 */ /* 0x000e220000000a00 */
[----:B------:R-:W-:Y:S01]  /*0e50*/  SHF.L.U32 R7, R18, 0x8, RZ ;  /* 0x0000000812077819 */ /* 0x000fe200000006ff */
[----:B------:R-:W-:Y:S01]  /*0e60*/  HFMA2 R14, -RZ, RZ, 0, 0 ;  /* 0x00000000ff0e7431 */ /* 0x000fe200000001ff */
[----:B------:R-:W-:Y:S01]  /*0e70*/  MOV R11, RZ ;  /* 0x000000ff000b7202 */ /* 0x000fe20000000f00 */
[----:B------:R-:W-:Y:S01]  /*0e80*/  HFMA2 R8, -RZ, RZ, 0, 0 ;  /* 0x00000000ff087431 */ /* 0x000fe200000001ff */
[----:B------:R-:W-:-:S07]  /*0e90*/  LOP3.LUT R15, R7, 0x80000000, RZ, 0xfc, !PT ;  /* 0x80000000070f7812 */ /* 0x000fce00078efcff */
.L_x_7:
[----:B0-----:R-:W-:-:S05]  /*0ea0*/  IMAD.WIDE.U32 R20, R8, 0x4, R12 ;  /* 0x0000000408147825 */ /* 0x001fca00078e000c */
[----:B-1----:R-:W2:Y:S01]  /*0eb0*/  LDG.E.CONSTANT R16, desc[UR12][R20.64] ;  /* 0x0000000c14107981 */ /* 0x002ea2000c1e9900 */
[C---:B------:R-:W-:Y:S02]  /*0ec0*/  LEA R7, R8.reuse, R1, 0x2 ;  /* 0x0000000108077211 */ /* 0x040fe400078e10ff */
[----:B------:R-:W-:-:S04]  /*0ed0*/  IADD3 R8, PT, PT, R8, 0x1, RZ ;  /* 0x0000000108087810 */ /* 0x000fc80007ffe0ff */
[----:B------:R-:W-:Y:S01]  /*0ee0*/  ISETP.NE.AND P0, PT, R8, 0x6, PT ;  /* 0x000000060800780c */ /* 0x000fe20003f05270 */
[----:B--2---:R-:W-:-:S03]  /*0ef0*/  IMAD.WIDE.U32 R16, R16, R15, RZ ;  /* 0x0000000f10107225 */ /* 0x004fc600078e00ff */
[----:B------:R-:W-:-:S04]  /*0f00*/  IADD3 R16, P1, PT, R16, R14, RZ ;  /* 0x0000000e10107210 */ /* 0x000fc80007f3e0ff */
[----:B------:R-:W-:Y:S01]  /*0f10*/  IADD3.X R14, PT, PT, R17, R11, RZ, P1, !PT ;  /* 0x0000000b110e7210 */ /* 0x000fe20000ffe4ff */
[----:B------:R1:W-:Y:S04]  /*0f20*/  STL [R7], R16 ;  /* 0x0000001007007387 */ /* 0x0003e80000100800 */
[----:B------:R-:W-:Y:S05]  /*0f30*/  @P0 BRA `(.L_x_7) ;  /* 0xfffffffc00d80947 */ /* 0x000fea000383ffff */
[----:B------:R-:W-:Y:S01]  /*0f40*/  SHF.R.U32.HI R12, RZ, 0x17, R18 ;  /* 0x00000017ff0c7819 */ /* 0x000fe20000011612 */
[----:B------:R0:W-:Y:S03]  /*0f50*/  STL [R1+0x18], R14 ;  /* 0x0000180e01007387 */ /* 0x0001e60000100800 */
[C---:B-1----:R-:W-:Y:S02]  /*0f60*/  LOP3.LUT R7, R12.reuse, 0xe0, RZ, 0xc0, !PT ;  /* 0x000000e00c077812 */ /* 0x042fe400078ec0ff */
        /* <DEDUP_REMOVED lines=22> */
[----:B------:R-:W-:-:S05]  /*10d0*/  LEA.HI R8, R11, R8, RZ, 0x1 ;  /* 0x000000080b087211 */ /* 0x000fca00078f08ff */
[----:B------:R-:W-:-:S05]  /*10e0*/  IMAD.MOV R7, RZ, RZ, -R8 ;  /* 0x000000ffff077224 */ /* 0x000fca00078e0a08 */
[----:B------:R-:W-:Y:S01]  /*10f0*/  @!P0 MOV R8, R7 ;  /* 0x0000000700088202 */ /* 0x000fe20000000f00 */
[----:B-1----:R-:W-:-:S10]  /*1100*/  DMUL R12, R16, UR6 ;  /* 0x00000006100c7c28 */ /* 0x002fd40008000000 */
[----:B------:R-:W1:Y:S02]  /*1110*/  F2F.F32.F64 R12, R12 ;  /* 0x0000000c000c7310 */ /* 0x000e640000301000 */
[----:B01----:R-:W-:-:S07]  /*1120*/  FSEL R7, -R12, R12, !P1 ;  /* 0x0000000c0c077208 */ /* 0x003fce0004800100 */
.L_x_6:
[----:B------:R-:W0:Y:S02]  /*1130*/  LDCU UR5, c[0x0][0x390] ;  /* 0x00007200ff0577ac */ /* 0x000e240008000800 */
[----:B0-----:R-:W-:-:S09]  /*1140*/  UISETP.GE.AND UP0, UPT, UR5, 0x1, UPT ;  /* 0x000000010500788c */ /* 0x001fd2000bf06270 */
[----:B------:R-:W-:Y:S05]  /*1150*/  BRA.U !UP0, `(.L_x_8) ;  /* 0x00000021083c7547 */ /* 0x000fea000b800000 */
[----:B------:R-:W-:Y:S02]  /*1160*/  HFMA2 R11, -RZ, RZ, 0.487060546875, -0.0625 ;  /* 0x37cbac00ff0b7431 */ /* 0x000fe400000001ff */
[-C--:B------:R-:W-:Y:S01]  /*1170*/  FMUL R12, R7, R7.reuse ;  /* 0x00000007070c7220 */ /* 0x080fe20000400000 */
[----:B------:R-:W-:Y:S01]  /*1180*/  MOV R13, 0x394d4153 ;  /* 0x394d4153000d7802 */ /* 0x000fe20000000f00 */
[----:B------:R-:W0:Y:S01]  /*1190*/  LDCU UR5, c[0x0][0x38c] ;  /* 0x00007180ff0577ac */ /* 0x000e220008000800 */
[----:B------:R-:W-:Y:S01]  /*11a0*/  LOP3.LUT R15, R8, 0x1, RZ, 0xc0, !PT ;  /* 0x00000001080f7812 */ /* 0x000fe200078ec0ff */
[----:B------:R-:W-:Y:S01]  /*11b0*/  FFMA R14, R12, R7, RZ ;  /* 0x000000070c0e7223 */ /* 0x000fe200000000ff */
[----:B------:R-:W-:Y:S01]  /*11c0*/  LOP3.LUT P1, RZ, R8, 0x2, RZ, 0xc0, !PT ;  /* 0x0000000208ff7812 */ /* 0x000fe2000782c0ff */
[C---:B------:R-:W-:Y:S01]  /*11d0*/  FFMA R13, R12.reuse, -R13, 0.0083327032625675201416 ;  /* 0x3c0885e40c0d7423 */ /* 0x040fe2000000080d */
[----:B------:R-:W-:Y:S01]  /*11e0*/  ISETP.NE.U32.AND P0, PT, R15, 0x1, PT ;  /* 0x000000010f00780c */ /* 0x000fe20003f05070 */
[----:B------:R-:W-:-:S02]  /*11f0*/  FFMA R11, R12, R11, -0.0013887860113754868507 ;  /* 0xbab607ed0c0b7423 */ /* 0x000fc4000000000b */
[C---:B------:R-:W-:Y:S02]  /*1200*/  FFMA R13, R12.reuse, R13, -0.16666662693023681641 ;  /* 0xbe2aaaa80c0d7423 */ /* 0x040fe4000000000d */
[----:B------:R-:W-:Y:S02]  /*1210*/  FFMA R11, R12, R11, 0.041666727513074874878 ;  /* 0x3d2aaabb0c0b7423 */ /* 0x000fe4000000000b */
[----:B------:R-:W-:Y:S01]  /*1220*/  FFMA R14, R14, R13, R7 ;  /* 0x0000000d0e0e7223 */ /* 0x000fe20000000007 */
[----:B------:R-:W-:Y:S01]  /*1230*/  IADD3 R7, PT, PT, R8, 0x1, RZ ;  /* 0x0000000108077810 */ /* 0x000fe20007ffe0ff */
[----:B------:R-:W-:-:S03]  /*1240*/  FFMA R11, R12, R11, -0.4999999701976776123 ;  /* 0xbeffffff0c0b7423 */ /* 0x000fc6000000000b */
[----:B------:R-:W-:Y:S01]  /*1250*/  LOP3.LUT P2, RZ, R7, 0x2, RZ, 0xc0, !PT ;  /* 0x0000000207ff7812 */ /* 0x000fe2000784c0ff */
[----:B0-----:R-:W-:Y:S01]  /*1260*/  UISETP.GT.AND UP0, UPT, UR5, URZ, UPT ;  /* 0x000000ff0500728c */ /* 0x001fe2000bf04270 */
[----:B------:R-:W-:-:S05]  /*1270*/  FFMA R11, R12, R11, 1 ;  /* 0x3f8000000c0b7423 */ /* 0x000fca000000000b */
[----:B------:R-:W-:Y:S02]  /*1280*/  FSEL R7, R14, R11, !P0 ;  /* 0x0000000b0e077208 */ /* 0x000fe40004000000 */
[----:B------:R-:W-:Y:S02]  /*1290*/  FSEL R11, R11, R14, !P0 ;  /* 0x0000000e0b0b7208 */ /* 0x000fe40004000000 */
[----:B------:R-:W-:Y:S02]  /*12a0*/  FSEL R7, R7, -R7, !P2 ;  /* 0x8000000707077208 */ /* 0x000fe40005000000 */
[----:B------:R-:W-:-:S03]  /*12b0*/  FSEL R11, R11, -R11, !P1 ;  /* 0x8000000b0b0b7208 */ /* 0x000fc60004800000 */
[C---:B------:R-:W-:Y:S02]  /*12c0*/  FMUL R7, R30.reuse, R7 ;  /* 0x000000071e077220 */ /* 0x040fe40000400000 */
[----:B------:R-:W-:Y:S01]  /*12d0*/  FMUL R8, R30, R11 ;  /* 0x0000000b1e087220 */ /* 0x000fe20000400000 */
[----:B------:R-:W-:Y:S06]  /*12e0*/  BRA.U UP0, `(.L_x_9) ;  /* 0x0000001100107547 */ /* 0x000fec000b800000 */
[----:B------:R-:W-:-:S05]  /*12f0*/  UMOV UR5, URZ ;  /* 0x000000ff00057c82 */ /* 0x000fca0008000000 */
.L_x_13:
[----:B------:R-:W0:Y:S01]  /*1300*/  LDCU UR10, c[0x0][0x390] ;  /* 0x00007200ff0a77ac */ /* 0x000e220008000800 */
[----:B------:R-:W-:Y:S01]  /*1310*/  I2FP.F32.U32 R5, UR5 ;  /* 0x0000000500057c45 */ /* 0x000fe20008201000 */
[----:B------:R-:W-:Y:S01]  /*1320*/  UIADD3 UR5, UPT, UPT, UR5, 0x1, URZ ;  /* 0x0000000105057890 */ /* 0x000fe2000fffe0ff */
[----:B------:R-:W-:Y:S01]  /*1330*/  UMOV UR6, URZ ;  /* 0x000000ff00067c82 */ /* 0x000fe20008000000 */
[----:B0-----:R-:W-:Y:S02]  /*1340*/  UISETP.GE.U32.AND UP1, UPT, UR10, 0x4, UPT ;  /* 0x000000040a00788c */ /* 0x001fe4000bf26070 */
[----:B------:R-:W-:-:S07]  /*1350*/  UISETP.NE.AND UP0, UPT, UR5, UR10, UPT ;  /* 0x0000000a0500728c */ /* 0x000fce000bf05270 */
[----:B------:R-:W-:Y:S05]  /*1360*/  BRA.U !UP1, `(.L_x_10) ;  /* 0x0000000909387547 */ /* 0x000fea000b800000 */
[----:B------:R-:W-:Y:S01]  /*1370*/  ULOP3.LUT UR9, UR10, 0x7ffffffc, URZ, 0xc0, !UPT ;  /* 0x7ffffffc0a097892 */ /* 0x000fe2000f8ec0ff */
[----:B------:R-:W-:-:S11]  /*1380*/  UMOV UR6, URZ ;  /* 0x000000ff00067c82 */ /* 0x000fd60008000000 */
.L_x_11:
[----:B------:R-:W-:Y:S02]  /*1390*/  HFMA2 R8, -RZ, RZ, 1.875, 0 ;  /* 0x3f800000ff087431 */ /* 0x000fe400000001ff */
[----:B------:R-:W-:Y:S01]  /*13a0*/  FADD R7, RZ, -R4 ;  /* 0x80000004ff077221 */ /* 0x000fe20000000000 */
[----:B------:R-:W-:Y:S02]  /*13b0*/  UIADD3 UR7, UPT, UPT, UR6, UR10, URZ ;  /* 0x0000000a06077290 */ /* 0x000fe4000fffe0ff */
[----:B------:R-:W-:Y:S02]  /*13c0*/  UIADD3 UR14, UPT, UPT, UR6, 0x1, URZ ;  /* 0x00000001060e7890 */ /* 0x000fe4000fffe0ff */
[----:B------:R-:W-:Y:S01]  /*13d0*/  UIADD3 UR15, UPT, UPT, UR6, 0x2, URZ ;  /* 0x00000002060f7890 */ /* 0x000fe2000fffe0ff */
[----:B------:R-:W-:-:S04]  /*13e0*/  LOP3.LUT R16, R8, 0x80000000, R7, 0xb8, !PT ;  /* 0x8000000008107812 */ /* 0x000fc800078eb807 */
[----:B------:R-:W0:Y:S02]  /*13f0*/  F2F.F64.F32 R6, R16 ;  /* 0x0000001000067310 */ /* 0x000e240000201800 */
[C---:B0-----:R-:W-:Y:S02]  /*1400*/  DADD R14, -R6.reuse, 1 ;  /* 0x3ff00000060e7429 */ /* 0x041fe40000000100 */
[----:B------:R-:W-:-:S06]  /*1410*/  DADD R12, R6, 1 ;  /* 0x3ff00000060c7429 */ /* 0x000fcc0000000000 */
[----:B------:R-:W-:Y:S02]  /*1420*/  DMUL R14, R14, 0.5 ;  /* 0x3fe000000e0e7828 */ /* 0x000fe40000000000 */
[----:B------:R-:W-:-:S04]  /*1430*/  DMUL R12, R12, 0.5 ;  /* 0x3fe000000c0c7828 */ /* 0x000fc80000000000 */
[----:B------:R-:W0:Y:S08]  /*1440*/  F2F.F32.F64 R7, R14 ;  /* 0x0000000e00077310 */ /* 0x000e300000301000 */
[----:B------:R-:W1:Y:S01]  /*1450*/  F2F.F32.F64 R6, R12 ;  /* 0x0000000c00067310 */ /* 0x000e620000301000 */
[C---:B0-----:R-:W-:Y:S01]  /*1460*/  FMUL R11, R7.reuse, R4 ;  /* 0x00000004070b7220 */ /* 0x041fe20000400000 */
[----:B------:R-:W-:Y:S01]  /*1470*/  FMUL R30, R7, R9 ;  /* 0x00000009071e7220 */ /* 0x000fe20000400000 */
[----:B------:R-:W-:-:S02]  /*1480*/  I2FP.F32.U32 R9, UR6 ;  /* 0x0000000600097c45 */ /* 0x000fc40008201000 */
[-C--:B-1----:R-:W-:Y:S01]  /*1490*/  FFMA R4, RZ, R6.reuse, R11 ;  /* 0x00000006ff047223 */ /* 0x082fe2000000000b */
[----:B------:R-:W-:-:S03]  /*14a0*/  FFMA R30, R5, R6, R30 ;  /* 0x00000006051e7223 */ /* 0x000fc6000000001e */
[----:B------:R-:W-:-:S05]  /*14b0*/  FADD R11, RZ, -R4 ;  /* 0x80000004ff0b7221 */ /* 0x000fca0000000000 */
        /* <DEDUP_REMOVED lines=8> */
[-C--:B0-----:R-:W-:Y:S01]  /*1540*/  FMUL R11, R4, R15.reuse ;  /* 0x0000000f040b7220 */ /* 0x081fe20000400000 */
[----:B------:R-:W-:-:S03]  /*1550*/  FMUL R30, R30, R15 ;  /* 0x0000000f1e1e7220 */ /* 0x000fc60000400000 */
        /* <DEDUP_REMOVED lines=8> */
[----:B------:R-:W-:-:S06]  /*15e0*/  DMUL R20, R20, 0.5 ;  /* 0x3fe0000014147828 */ /* 0x000fcc0000000000 */
[----:B------:R-:W-:Y:S08]  /*15f0*/  F2F.F32.F64 R22, R20 ;  /* 0x0000001400167310 */ /* 0x000ff00000301000 */
[----:B------:R-:W0:Y:S02]  /*1600*/  F2F.F32.F64 R13, R12 ;  /* 0x0000000c000d7310 */ /* 0x000e240000301000 */
[-C--:B0-----:R-:W-:Y:S01]  /*1610*/  FMUL R11, R4, R13.reuse ;  /* 0x0000000d040b7220 */ /* 0x081fe20000400000 */
[----:B------:R-:W-:-:S03]  /*1620*/  FMUL R30, R30, R13 ;  /* 0x0000000d1e1e7220 */ /* 0x000fc60000400000 */
[-C--:B------:R-:W-:Y:S01]  /*1630*/  FFMA R4, RZ, R22.reuse, R11 ;  /* 0x00000016ff047223 */ /* 0x080fe2000000000b */
        /* <DEDUP_REMOVED lines=12> */
[----:B-1----:R-:W-:-:S04]  /*1700*/  FFMA R21, RZ, R14, R17 ;  /* 0x0000000eff157223 */ /* 0x002fc80000000011 */
        /* <DEDUP_REMOVED lines=9> */
[----:B0-----:R-:W-:-:S04]  /*17a0*/  FMUL R17, R21, R4 ;  /* 0x0000000415117220 */ /* 0x001fc80000400000 */
[----:B-1----:R-:W-:-:S04]  /*17b0*/  FFMA R23, RZ, R12, R17 ;  /* 0x0000000cff177223 */ /* 0x002fc80000000011 */
[----:B------:R-:W-:-:S05]  /*17c0*/  FADD R17, RZ, -R23 ;  /* 0x80000017ff117221 */ /* 0x000fca0000000000 */
[----:B------:R-:W-:-:S04]  /*17d0*/  LOP3.LUT R25, R8, 0x80000000, R17, 0xb8, !PT ;  /* 0x8000000008197812 */ /* 0x000fc800078eb811 */
[----:B------:R-:W0:Y:S02]  /*17e0*/  F2F.F64.F32 R18, R25 ;  /* 0x0000001900127310 */ /* 0x000e240000201800 */
[C---:B0-----:R-:W-:Y:S02]  /*17f0*/  DADD R16, -R18.reuse, 1 ;  /* 0x3ff0000012107429 */ /* 0x041fe40000000100 */
[----:B------:R-:W-:-:S06]  /*1800*/  DADD R18, R18, 1 ;  /* 0x3ff0000012127429 */ /* 0x000fcc0000000000 */
[----:B------:R-:W-:Y:S02]  /*1810*/  DMUL R20, R16, 0.5 ;  /* 0x3fe0000010147828 */ /* 0x000fe40000000000 */
[----:B------:R-:W-:-:S08]  /*1820*/  DMUL R26, R18, 0.5 ;  /* 0x3fe00000121a7828 */ /* 0x000fd00000000000 */
[----:B------:R0:W1:Y:S08]  /*1830*/  F2F.F32.F64 R20, R20 ;  /* 0x0000001400147310 */ /* 0x0000700000301000 */
[----:B------:R-:W2:Y:S01]  /*1840*/  F2F.F32.F64 R26, R26 ;  /* 0x0000001a001a7310 */ /* 0x000ea20000301000 */
[----:B0-----:R-:W-:-:S04]  /*1850*/  FMUL R21, R7, R10 ;  /* 0x0000000a07157220 */ /* 0x001fc80000400000 */
[----:B------:R-:W-:Y:S01]  /*1860*/  FFMA R6, R6, R9, R21 ;  /* 0x0000000906067223 */ /* 0x000fe20000000015 */
[----:B-1----:R-:W-:Y:S01]  /*1870*/  FMUL R16, R23, R20 ;  /* 0x0000001417107220 */ /* 0x002fe20000400000 */
[----:B------:R-:W-:Y:S02]  /*1880*/  I2FP.F32.S32 R9, UR7 ;  /* 0x0000000700097c45 */ /* 0x000fe40008201400 */
[----:B------:R-:W-:-:S04]  /*1890*/  FMUL R15, R6, R15 ;  /* 0x0000000f060f7220 */ /* 0x000fc80000400000 */
[----:B------:R-:W-:Y:S01]  /*18a0*/  FFMA R24, R24, R9, R15 ;  /* 0x0000000918187223 */ /* 0x000fe2000000000f */
[----:B--2---:R-:W-:-:S03]  /*18b0*/  FFMA R23, RZ, R26, R16 ;  /* 0x0000001aff177223 */ /* 0x004fc60000000010 */
[----:B------:R-:W-:Y:S01]  /*18c0*/  FMUL R15, R24, R13 ;  /* 0x0000000d180f7220 */ /* 0x000fe20000400000 */
[----:B------:R-:W-:Y:S01]  /*18d0*/  FADD R17, RZ, -R23 ;  /* 0x80000017ff117221 */ /* 0x000fe20000000000 */
[----:B------:R-:W-:Y:S01]  /*18e0*/  I2FP.F32.U32 R13, UR14 ;  /* 0x0000000e000d7c45 */ /* 0x000fe20008201000 */
[----:B------:R-:W-:-:S03]  /*18f0*/  UIADD3 UR14, UPT, UPT, UR7, 0x1, URZ ;  /* 0x00000001070e7890 */ /* 0x000fc6000fffe0ff */
[----:B------:R-:W-:Y:S01]  /*1900*/  LOP3.LUT R29, R8, 0x80000000, R17, 0xb8, !PT ;  /* 0x80000000081d7812 */ /* 0x000fe200078eb811 */
[----:B------:R-:W-:Y:S02]  /*1910*/  FFMA R6, R22, R13, R15 ;  /* 0x0000000d16067223 */ /* 0x000fe4000000000f */
[----:B------:R-:W-:Y:S01]  /*1920*/  I2FP.F32.S32 R13, UR14 ;  /* 0x0000000e000d7c45 */ /* 0x000fe20008201400 */
[----:B------:R-:W0:Y:S01]  /*1930*/  F2F.F64.F32 R18, R29 ;  /* 0x0000001d00127310 */ /* 0x000e220000201800 */
[----:B------:R-:W-:Y:S01]  /*1940*/  FMUL R15, R6, R11 ;  /* 0x0000000b060f7220 */ /* 0x000fe20000400000 */
[----:B------:R-:W-:Y:S02]  /*1950*/  UIADD3 UR14, UPT, UPT, UR7, 0x2, URZ ;  /* 0x00000002070e7890 */ /* 0x000fe4000fffe0ff */
[----:B------:R-:W-:Y:S01]  /*1960*/  UIADD3 UR7, UPT, UPT, UR7, 0x3, URZ ;  /* 0x0000000307077890 */ /* 0x000fe2000fffe0ff */
[----:B------:R-:W-:Y:S01]  /*1970*/  FFMA R15, R14, R13, R15 ;  /* 0x0000000d0e0f7223 */ /* 0x000fe2000000000f */
[----:B------:R-:W-:-:S03]  /*1980*/  FFMA R13, R5, R14, R30 ;  /* 0x0000000e050d7223 */ /* 0x000fc6000000001e */
[-C--:B------:R-:W-:Y:S01]  /*1990*/  FMUL R15, R15, R4.reuse ;  /* 0x000000040f0f7220 */ /* 0x080fe20000400000 */
[----:B------:R-:W-:Y:S01]  /*19a0*/  FMUL R4, R13, R4 ;  /* 0x000000040d047220 */ /* 0x000fe20000400000 */
[----:B------:R-:W-:-:S03]  /*19b0*/  I2FP.F32.S32 R6, UR7 ;  /* 0x0000000700067c45 */ /* 0x000fc60008201400 */
[----:B------:R-:W-:Y:S01]  /*19c0*/  FFMA R13, R5, R12, R4 ;  /* 0x0000000c050d7223 */ /* 0x000fe20000000004 */
[C---:B0-----:R-:W-:Y:S02]  /*19d0*/  DADD R16, -R18.reuse, 1 ;  /* 0x3ff0000012107429 */ /* 0x041fe40000000100 */
[----:B------:R-:W-:Y:S01]  /*19e0*/  DADD R18, R18, 1 ;  /* 0x3ff0000012127429 */ /* 0x000fe20000000000 */
[----:B------:R-:W-:-:S04]  /*19f0*/  FMUL R4, R13, R20 ;  /* 0x000000140d047220 */ /* 0x000fc80000400000 */
[----:B------:R-:W-:Y:S01]  /*1a00*/  FFMA R13, R5, R26, R4 ;  /* 0x0000001a050d7223 */ /* 0x000fe20000000004 */
[----:B------:R-:W-:Y:S02]  /*1a10*/  DMUL R16, R16, 0.5 ;  /* 0x3fe0000010107828 */ /* 0x000fe40000000000 */
[----:B------:R-:W-:-:S08]  /*1a20*/  DMUL R18, R18, 0.5 ;  /* 0x3fe0000012127828 */ /* 0x000fd00000000000 */
[----:B------:R-:W0:Y:S08]  /*1a30*/  F2F.F32.F64 R16, R16 ;  /* 0x0000001000107310 */ /* 0x000e300000301000 */
[----:B------:R-:W1:Y:S01]  /*1a40*/  F2F.F32.F64 R18, R18 ;  /* 0x0000001200127310 */ /* 0x000e620000301000 */
[-C--:B0-----:R-:W-:Y:S01]  /*1a50*/  FMUL R7, R23, R16.reuse ;  /* 0x0000001017077220 */ /* 0x081fe20000400000 */
[----:B------:R-:W-:-:S03]  /*1a60*/  FMUL R4, R13, R16 ;  /* 0x000000100d047220 */ /* 0x000fc60000400000 */
[----:B-1----:R-:W-:-:S04]  /*1a70*/  FFMA R7, RZ, R18, R7 ;  /* 0x00000012ff077223 */ /* 0x002fc80000000007 */
[----:B------:R-:W-:-:S05]  /*1a80*/  FADD R17, RZ, -R7 ;  /* 0x80000007ff117221 */ /* 0x000fca0000000000 */
[----:B------:R-:W-:Y:S02]  /*1a90*/  LOP3.LUT R8, R8, 0x80000000, R17, 0xb8, !PT ;  /* 0x8000000008087812 */ /* 0x000fe400078eb811 */
[----:B------:R-:W-:-:S04]  /*1aa0*/  I2FP.F32.U32 R17, UR15 ;  /* 0x0000000f00117c45 */ /* 0x000fc80008201000 */
[----:B------:R-:W0:Y:S01]  /*1ab0*/  F2F.F64.F32 R8, R8 ;  /* 0x0000000800087310 */ /* 0x000e220000201800 */
[----:B------:R-:W-:-:S04]  /*1ac0*/  FFMA R15, R12, R17, R15 ;  /* 0x000000110c0f7223 */ /* 0x000fc8000000000f */
[----:B------:R-:W-:Y:S01]  /*1ad0*/  FMUL R17, R15, R20 ;  /* 0x000000140f117220 */ /* 0x000fe20000400000 */
[----:B------:R-:W-:Y:S01]  /*1ae0*/  I2FP.F32.S32 R15, UR14 ;  /* 0x0000000e000f7c45 */ /* 0x000fe20008201400 */
[----:B------:R-:W-:Y:S02]  /*1af0*/  UIADD3 UR14, UPT, UPT, UR6, 0x3, URZ ;  /* 0x00000003060e7890 */ /* 0x000fe4000fffe0ff */
[----:B------:R-:W-:Y:S02]  /*1b00*/  UIADD3 UR6, UPT, UPT, UR6, 0x4, URZ ;  /* 0x0000000406067890 */ /* 0x000fe4000fffe0ff */
[----:B------:R-:W-:Y:S02]  /*1b10*/  FFMA R15, R26, R15, R17 ;  /* 0x0000000f1a0f7223 */ /* 0x000fe40000000011 */
[----:B------:R-:W-:Y:S01]  /*1b20*/  I2FP.F32.U32 R17, UR14 ;  /* 0x0000000e00117c45 */ /* 0x000fe20008201000 */
[----:B------:R-:W-:Y:S01]  /*1b30*/  UISETP.NE.AND UP1, UPT, UR6, UR9, UPT ;  /* 0x000000090600728c */ /* 0x000fe2000bf25270 */
[C---:B0-----:R-:W-:Y:S01]  /*1b40*/  DADD R10, -R8.reuse, 1 ;  /* 0x3ff00000080a7429 */ /* 0x041fe20000000100 */
[----:B------:R-:W-:Y:S01]  /*1b50*/  FMUL R15, R15, R16 ;  /* 0x000000100f0f7220 */ /* 0x000fe20000400000 */
[----:B------:R-:W-:-:S03]  /*1b60*/  DADD R8, R8, 1 ;  /* 0x3ff0000008087429 */ /* 0x000fc60000000000 */
[----:B------:R-:W-:Y:S01]  /*1b70*/  FFMA R15, R18, R17, R15 ;  /* 0x00000011120f7223 */ /* 0x000fe2000000000f */
[----:B------:R-:W-:Y:S02]  /*1b80*/  FFMA R18, R5, R18, R4 ;  /* 0x0000001205127223 */ /* 0x000fe40000000004 */
[----:B------:R-:W-:Y:S02]  /*1b90*/  DMUL R10, R10, 0.5 ;  /* 0x3fe000000a0a7828 */ /* 0x000fe40000000000 */
[----:B------:R-:W-:-:S08]  /*1ba0*/  DMUL R8, R8, 0.5 ;  /* 0x3fe0000008087828 */ /* 0x000fd00000000000 */
[----:B------:R-:W0:Y:S08]  /*1bb0*/  F2F.F32.F64 R10, R10 ;  /* 0x0000000a000a7310 */ /* 0x000e300000301000 */
[----:B------:R-:W1:Y:S01]  /*1bc0*/  F2F.F32.F64 R9, R8 ;  /* 0x0000000800097310 */ /* 0x000e620000301000 */
[-C--:B0-----:R-:W-:Y:S01]  /*1bd0*/  FMUL R4, R7, R10.reuse ;  /* 0x0000000a07047220 */ /* 0x081fe20000400000 */
[-C--:B------:R-:W-:Y:S01]  /*1be0*/  FMUL R12, R15, R10.reuse ;  /* 0x0000000a0f0c7220 */ /* 0x080fe20000400000 */
[----:B------:R-:W-:-:S03]  /*1bf0*/  FMUL R18, R18, R10 ;  /* 0x0000000a12127220 */ /* 0x000fc60000400000 */
[----:B-1----:R-:W-:Y:S01]  /*1c00*/  FFMA R10, R9, R6, R12 ;  /* 0x00000006090a7223 */ /* 0x002fe2000000000c */
[-C--:B------:R-:W-:Y:S01]  /*1c10*/  FFMA R4, RZ, R9.reuse, R4 ;  /* 0x00000009ff047223 */ /* 0x080fe20000000004 */
[----:B------:R-:W-:Y:S01]  /*1c20*/  FFMA R9, R5, R9, R18 ;  /* 0x0000000905097223 */ /* 0x000fe20000000012 */
[----:B------:R-:W-:Y:S06]  /*1c30*/  BRA.U UP1, `(.L_x_11) ;  /* 0xfffffff501d47547 */ /* 0x000fec000b83ffff */
[----:B------:R-:W-:-:S05]  /*1c40*/  UMOV UR6, UR9 ;  /* 0x0000000900067c82 */ /* 0x000fca0008000000 */
.L_x_10:
[----:B------:R-:W-:-:S09]  /*1c50*/  ULOP3.LUT UP1, UR9, UR10, 0x3, URZ, 0xc0, !UPT ;  /* 0x000000030a097892 */ /* 0x000fd2000f82c0ff */
[----:B------:R-:W-:Y:S05]  /*1c60*/  BRA.U !UP1, `(.L_x_12) ;  /* 0x0000000509a87547 */ /* 0x000fea000b800000 */
[----:B------:R-:W-:Y:S01]  /*1c70*/  FADD R7, RZ, -R4 ;  /* 0x80000004ff077221 */ /* 0x000fe20000000000 */
[----:B------:R-:W-:Y:S01]  /*1c80*/  MOV R6, 0x3f800000 ;  /* 0x3f80000000067802 */ /* 0x000fe20000000f00 */
[----:B------:R-:W-:Y:S02]  /*1c90*/  UIADD3 UR7, UPT, UPT, UR6, UR10, URZ ;  /* 0x0000000a06077290 */ /* 0x000fe4000fffe0ff */
[----:B------:R-:W-:Y:S01]  /*1ca0*/  UISETP.NE.AND UP1, UPT, UR9, 0x1, UPT ;  /* 0x000000010900788c */ /* 0x000fe2000bf25270 */
[----:B------:R-:W-:-:S04]  /*1cb0*/  LOP3.LUT R7, R6, 0x80000000, R7, 0xb8, !PT ;  /* 0x8000000006077812 */ /* 0x000fc800078eb807 */
[----:B------:R0:W1:Y:S02]  /*1cc0*/  F2F.F64.F32 R12, R7 ;  /* 0x00000007000c7310 */ /* 0x0000640000201800 */
[----:B0-----:R-:W-:Y:S01]  /*1cd0*/  I2FP.F32.U32 R7, UR6 ;  /* 0x0000000600077c45 */ /* 0x001fe20008201000 */
[C---:B-1----:R-:W-:Y:S02]  /*1ce0*/  DADD R14, -R12.reuse, 1 ;  /* 0x3ff000000c0e7429 */ /* 0x042fe40000000100 */
[----:B------:R-:W-:-:S06]  /*1cf0*/  DADD R12, R12, 1 ;  /* 0x3ff000000c0c7429 */ /* 0x000fcc0000000000 */
[----:B------:R-:W-:Y:S02]  /*1d00*/  DMUL R14, R14, 0.5 ;  /* 0x3fe000000e0e7828 */ /* 0x000fe40000000000 */
[----:B------:R-:W-:-:S08]  /*1d10*/  DMUL R12, R12, 0.5 ;  /* 0x3fe000000c0c7828 */ /* 0x000fd00000000000 */
[----:B------:R-:W0:Y:S08]  /*1d20*/  F2F.F32.F64 R15, R14 ;  /* 0x0000000e000f7310 */ /* 0x000e300000301000 */
[----:B------:R-:W1:Y:S01]  /*1d30*/  F2F.F32.F64 R12, R12 ;  /* 0x0000000c000c7310 */ /* 0x000e620000301000 */
[-C--:B0-----:R-:W-:Y:S01]  /*1d40*/  FMUL R4, R4, R15.reuse ;  /* 0x0000000f04047220 */ /* 0x081fe20000400000 */
[----:B------:R-:W-:Y:S01]  /*1d50*/  FMUL R8, R9, R15 ;  /* 0x0000000f09087220 */ /* 0x000fe20000400000 */
[----:B------:R-:W-:-:S02]  /*1d60*/  I2FP.F32.S32 R9, UR7 ;  /* 0x0000000700097c45 */ /* 0x000fc40008201400 */
[-C--:B-1----:R-:W-:Y:S01]  /*1d70*/  FFMA R4, RZ, R12.reuse, R4 ;  /* 0x0000000cff047223 */ /* 0x082fe20000000004 */
[----:B------:R-:W-:-:S03]  /*1d80*/  FFMA R8, R5, R12, R8 ;  /* 0x0000000c05087223 */ /* 0x000fc60000000008 */
[----:B------:R-:W-:-:S05]  /*1d90*/  FADD R11, RZ, -R4 ;  /* 0x80000004ff0b7221 */ /* 0x000fca0000000000 */
[----:B------:R-:W-:Y:S01]  /*1da0*/  LOP3.LUT R20, R6, 0x80000000, R11, 0xb8, !PT ;  /* 0x8000000006147812 */ /* 0x000fe200078eb80b */
[----:B------:R-:W-:-:S03]  /*1db0*/  FMUL R11, R10, R15 ;  /* 0x0000000f0a0b7220 */ /* 0x000fc60000400000 */
[----:B------:R-:W0:Y:S01]  /*1dc0*/  F2F.F64.F32 R16, R20 ;  /* 0x0000001400107310 */ /* 0x000e220000201800 */
[----:B------:R-:W-:Y:S01]  /*1dd0*/  FFMA R7, R12, R7, R11 ;  /* 0x000000070c077223 */ /* 0x000fe2000000000b */
[C---:B0-----:R-:W-:Y:S02]  /*1de0*/  DADD R18, -R16.reuse, 1 ;  /* 0x3ff0000010127429 */ /* 0x041fe40000000100 */
[----:B------:R-:W-:-:S06]  /*1df0*/  DADD R16, R16, 1 ;  /* 0x3ff0000010107429 */ /* 0x000fcc0000000000 */
[----:B------:R-:W-:Y:S02]  /*1e00*/  DMUL R18, R18, 0.5 ;  /* 0x3fe0000012127828 */ /* 0x000fe40000000000 */
[----:B------:R-:W-:-:S08]  /*1e10*/  DMUL R16, R16, 0.5 ;  /* 0x3fe0000010107828 */ /* 0x000fd00000000000 */
[----:B------:R-:W0:Y:S08]  /*1e20*/  F2F.F32.F64 R19, R18 ;  /* 0x0000001200137310 */ /* 0x000e300000301000 */
[----:B------:R-:W1:Y:S01]  /*1e30*/  F2F.F32.F64 R16, R16 ;  /* 0x0000001000107310 */ /* 0x000e620000301000 */
[-C--:B0-----:R-:W-:Y:S01]  /*1e40*/  FMUL R7, R7, R19.reuse ;  /* 0x0000001307077220 */ /* 0x081fe20000400000 */
[-C--:B------:R-:W-:Y:S01]  /*1e50*/  FMUL R4, R4, R19.reuse ;  /* 0x0000001304047220 */ /* 0x080fe20000400000 */
[----:B------:R-:W-:-:S02]  /*1e60*/  FMUL R8, R8, R19 ;  /* 0x0000001308087220 */ /* 0x000fc40000400000 */
[----:B-1----:R-:W-:Y:S01]  /*1e70*/  FFMA R10, R16, R9, R7 ;  /* 0x00000009100a7223 */ /* 0x002fe20000000007 */
[-C--:B------:R-:W-:Y:S01]  /*1e80*/  FFMA R4, RZ, R16.reuse, R4 ;  /* 0x00000010ff047223 */ /* 0x080fe20000000004 */
[----:B------:R-:W-:Y:S01]  /*1e90*/  FFMA R9, R5, R16, R8 ;  /* 0x0000001005097223 */ /* 0x000fe20000000008 */
[----:B------:R-:W-:Y:S06]  /*1ea0*/  BRA.U !UP1, `(.L_x_12) ;  /* 0x0000000509187547 */ /* 0x000fec000b800000 */
[----:B------:R-:W-:Y:S01]  /*1eb0*/  FADD R7, RZ, -R4 ;  /* 0x80000004ff077221 */ /* 0x000fe20000000000 */
[----:B------:R-:W-:Y:S02]  /*1ec0*/  UIADD3 UR10, UPT, UPT, UR6, 0x1, URZ ;  /* 0x00000001060a7890 */ /* 0x000fe4000fffe0ff */
[----:B------:R-:W-:Y:S02]  /*1ed0*/  UIADD3 UR14, UPT, UPT, UR7, 0x1, URZ ;  /* 0x00000001070e7890 */ /* 0x000fe4000fffe0ff */
[----:B------:R-:W-:Y:S01]  /*1ee0*/  LOP3.LUT R7, R6, 0x80000000, R7, 0xb8, !PT ;  /* 0x8000000006077812 */ /* 0x000fe200078eb807 */
[----:B------:R-:W-:-:S03]  /*1ef0*/  UISETP.NE.AND UP1, UPT, UR9, 0x2, UPT ;  /* 0x000000020900788c */ /* 0x000fc6000bf25270 */
[----:B------:R-:W0:Y:S02]  /*1f00*/  F2F.F64.F32 R12, R7 ;  /* 0x00000007000c7310 */ /* 0x000e240000201800 */
[C---:B0-----:R-:W-:Y:S02]  /*1f10*/  DADD R14, -R12.reuse, 1 ;  /* 0x3ff000000c0e7429 */ /* 0x041fe40000000100 */
[----:B------:R-:W-:-:S06]  /*1f20*/  DADD R12, R12, 1 ;  /* 0x3ff000000c0c7429 */ /* 0x000fcc0000000000 */
[----:B------:R-:W-:Y:S02]  /*1f30*/  DMUL R14, R14, 0.5 ;  /* 0x3fe000000e0e7828 */ /* 0x000fe40000000000 */
[----:B------:R-:W-:-:S08]  /*1f40*/  DMUL R12, R12, 0.5 ;  /* 0x3fe000000c0c7828 */ /* 0x000fd00000000000 */
[----:B------:R-:W0:Y:S08]  /*1f50*/  F2F.F32.F64 R15, R14 ;  /* 0x0000000e000f7310 */ /* 0x000e300000301000 */
[----:B------:R1:W2:Y:S01]  /*1f60*/  F2F.F32.F64 R13, R12 ;  /* 0x0000000c000d7310 */ /* 0x0002a20000301000 */
[-C--:B0-----:R-:W-:Y:S01]  /*1f70*/  FMUL R4, R4, R15.reuse ;  /* 0x0000000f04047220 */ /* 0x081fe20000400000 */
[-C--:B-1----:R-:W-:Y:S01]  /*1f80*/  FMUL R12, R10, R15.reuse ;  /* 0x0000000f0a0c7220 */ /* 0x082fe20000400000 */
[----:B------:R-:W-:-:S02]  /*1f90*/  FMUL R10, R9, R15 ;  /* 0x0000000f090a7220 */ /* 0x000fc40000400000 */
[----:B--2---:R-:W-:Y:S01]  /*1fa0*/  FFMA R8, RZ, R13, R4 ;  /* 0x0000000dff087223 */ /* 0x004fe20000000004 */
[----:B------:R-:W-:-:S03]  /*1fb0*/  I2FP.F32.U32 R4, UR10 ;  /* 0x0000000a00047c45 */ /* 0x000fc60008201000 */
[----:B------:R-:W-:Y:S02]  /*1fc0*/  FADD R11, RZ, -R8 ;  /* 0x80000008ff0b7221 */ /* 0x000fe40000000000 */
[----:B------:R-:W-:Y:S01]  /*1fd0*/  FFMA R7, R13, R4, R12 ;  /* 0x000000040d077223 */ /* 0x000fe2000000000c */
[----:B------:R-:W-:Y:S01]  /*1fe0*/  FFMA R13, R5, R13, R10 ;  /* 0x0000000d050d7223 */ /* 0x000fe2000000000a */
[----:B------:R-:W-:Y:S02]  /*1ff0*/  I2FP.F32.S32 R10, UR14 ;  /* 0x0000000e000a7c45 */ /* 0x000fe40008201400 */
[----:B------:R-:W-:-:S04]  /*2000*/  LOP3.LUT R11, R6, 0x80000000, R11, 0xb8, !PT ;  /* 0x80000000060b7812 */ /* 0x000fc800078eb80b */
[----:B------:R-:W0:Y:S02]  /*2010*/  F2F.F64.F32 R16, R11 ;  /* 0x0000000b00107310 */ /* 0x000e240000201800 */
[C---:B0-----:R-:W-:Y:S02]  /*2020*/  DADD R18, -R16.reuse, 1 ;  /* 0x3ff0000010127429 */ /* 0x041fe40000000100 */
[----:B------:R-:W-:-:S06]  /*2030*/  DADD R16, R16, 1 ;  /* 0x3ff0000010107429 */ /* 0x000fcc0000000000 */
[----:B------:R-:W-:Y:S02]  /*2040*/  DMUL R18, R18, 0.5 ;  /* 0x3fe0000012127828 */ /* 0x000fe40000000000 */
[----:B------:R-:W-:-:S08]  /*2050*/  DMUL R16, R16, 0.5 ;  /* 0x3fe0000010107828 */ /* 0x000fd00000000000 */
[----:B------:R-:W0:Y:S08]  /*2060*/  F2F.F32.F64 R18, R18 ;  /* 0x0000001200127310 */ /* 0x000e300000301000 */
[----:B------:R-:W1:Y:S01]  /*2070*/  F2F.F32.F64 R16, R16 ;  /* 0x0000001000107310 */ /* 0x000e620000301000 */
[-C--:B0-----:R-:W-:Y:S01]  /*2080*/  FMUL R4, R8, R18.reuse ;  /* 0x0000001208047220 */ /* 0x081fe20000400000 */
[----:B------:R-:W-:Y:S01]  /*2090*/  FMUL R7, R18, R7 ;  /* 0x0000000712077220 */ /* 0x000fe20000400000 */
[----:B------:R-:W-:-:S03]  /*20a0*/  FMUL R18, R13, R18 ;  /* 0x000000120d127220 */ /* 0x000fc60000400000 */
[----:B-1----:R-:W-:Y:S01]  /*20b0*/  FFMA R10, R16, R10, R7 ;  /* 0x0000000a100a7223 */ /* 0x002fe20000000007 */
[-C--:B------:R-:W-:Y:S01]  /*20c0*/  FFMA R4, RZ, R16.reuse, R4 ;  /* 0x00000010ff047223 */ /* 0x080fe20000000004 */
[----:B------:R-:W-:Y:S01]  /*20d0*/  FFMA R9, R5, R16, R18 ;  /* 0x0000001005097223 */ /* 0x000fe20000000012 */
[----:B------:R-:W-:Y:S06]  /*20e0*/  BRA.U !UP1, `(.L_x_12) ;  /* 0x0000000109887547 */ /* 0x000fec000b800000 */
[----:B------:R-:W-:Y:S01]  /*20f0*/  FADD R7, RZ, -R4 ;  /* 0x80000004ff077221 */ /* 0x000fe20000000000 */
[----:B------:R-:W-:-:S04]  /*2100*/  UIADD3 UR6, UPT, UPT, UR6, 0x2, URZ ;  /* 0x0000000206067890 */ /* 0x000fc8000fffe0ff */
[----:B------:R-:W-:-:S04]  /*2110*/  LOP3.LUT R7, R6, 0x80000000, R7, 0xb8, !PT ;  /* 0x8000000006077812 */ /* 0x000fc800078eb807 */
        /* <DEDUP_REMOVED lines=8> */
[-C--:B------:R-:W-:Y:S01]  /*21a0*/  FMUL R10, R10, R15.reuse ;  /* 0x0000000f0a0a7220 */ /* 0x080fe20000400000 */
[----:B-1----:R-:W-:-:S02]  /*21b0*/  FMUL R12, R9, R15 ;  /* 0x0000000f090c7220 */ /* 0x002fc40000400000 */
[-C--:B--2---:R-:W-:Y:S01]  /*21c0*/  FFMA R8, RZ, R13.reuse, R4 ;  /* 0x0000000dff087223 */ /* 0x084fe20000000004 */
[----:B------:R-:W-:Y:S01]  /*21d0*/  I2FP.F32.U32 R4, UR6 ;  /* 0x0000000600047c45 */ /* 0x000fe20008201000 */
[----:B------:R-:W-:Y:S01]  /*21e0*/  UIADD3 UR6, UPT, UPT, UR7, 0x2, URZ ;  /* 0x0000000207067890 */ /* 0x000fe2000fffe0ff */
[----:B------:R-:W-:Y:S01]  /*21f0*/  FFMA R12, R5, R13, R12 ;  /* 0x0000000d050c7223 */ /* 0x000fe2000000000c */
[----:B------:R-:W-:Y:S02]  /*2200*/  FADD R11, RZ, -R8 ;  /* 0x80000008ff0b7221 */ /* 0x000fe40000000000 */
[----:B------:R-:W-:Y:S02]  /*2210*/  FFMA R4, R13, R4, R10 ;  /* 0x000000040d047223 */ /* 0x000fe4000000000a */
        /* <DEDUP_REMOVED lines=9> */
[----:B0-----:R-:W-:Y:S01]  /*22b0*/  FMUL R11, R17, R4 ;  /* 0x00000004110b7220 */ /* 0x001fe20000400000 */
[-C--:B------:R-:W-:Y:S01]  /*22c0*/  FMUL R12, R12, R17.reuse ;  /* 0x000000110c0c7220 */ /* 0x080fe20000400000 */
[----:B------:R-:W-:-:S03]  /*22d0*/  FMUL R4, R8, R17 ;  /* 0x0000001108047220 */ /* 0x000fc60000400000 */
[----:B-1----:R-:W-:Y:S01]  /*22e0*/  FFMA R9, R5, R6, R12 ;  /* 0x0000000605097223 */ /* 0x002fe2000000000c */
[----:B------:R-:W-:Y:S01]  /*22f0*/  FFMA R10, R6, R10, R11 ;  /* 0x0000000a060a7223 */ /* 0x000fe2000000000b */
[----:B------:R-:W-:-:S07]  /*2300*/  FFMA R4, RZ, R6, R4 ;  /* 0x00000006ff047223 */ /* 0x000fce0000000004 */
.L_x_12:
[----:B------:R-:W-:Y:S05]  /*2310*/  BRA.U UP0, `(.L_x_13) ;  /* 0xffffffed00f87547 */ /* 0x000fea000b83ffff */
[----:B------:R-:W-:Y:S05]  /*2320*/  BRA `(.L_x_8) ;  /* 0x0000000c00c87947 */ /* 0x000fea0003800000 */
.L_x_9:
[----:B------:R-:W-:-:S05]  /*2330*/  UMOV UR5, URZ ;  /* 0x000000ff00057c82 */ /* 0x000fca0008000000 */
.L_x_19:
[----:B------:R-:W0:Y:S01]  /*2340*/  LDCU UR9, c[0x0][0x38c] ;  /* 0x00007180ff0977ac */ /* 0x000e220008000800 */
[----:B------:R-:W-:Y:S01]  /*2350*/  UMOV UR6, URZ ;  /* 0x000000ff00067c82 */ /* 0x000fe20008000000 */
[----:B0-----:R-:W-:-:S12]  /*2360*/  UIMAD UR9, UR5, UR9, URZ ;  /* 0x00000009050972a4 */ /* 0x001fd8000f8e02ff */
.L_x_18:
[----:B------:R-:W0:Y:S01]  /*2370*/  LDCU UR10, c[0x0][0x38c] ;  /* 0x00007180ff0a77ac */ /* 0x000e220008000800 */
[----:B------:R-:W-:Y:S01]  /*2380*/  HFMA2 R26, -RZ, RZ, 0, 0 ;  /* 0x00000000ff1a7431 */ /* 0x000fe200000001ff */
[----:B------:R-:W-:Y:S01]  /*2390*/  MOV R21, RZ ;  /* 0x000000ff00157202 */ /* 0x000fe20000000f00 */
[----:B------:R-:W-:Y:S01]  /*23a0*/  HFMA2 R11, -RZ, RZ, 0, 0 ;  /* 0x00000000ff0b7431 */ /* 0x000fe200000001ff */
[----:B------:R-:W-:Y:S02]  /*23b0*/  MOV R27, R6 ;  /* 0x00000006001b7202 */ /* 0x000fe40000000f00 */
[----:B------:R-:W-:Y:S01]  /*23c0*/  MOV R29, R5 ;  /* 0x00000005001d7202 */ /* 0x000fe20000000f00 */
[----:B0-----:R-:W-:Y:S02]  /*23d0*/  UISETP.GE.U32.AND UP0, UPT, UR10, 0x4, UPT ;  /* 0x000000040a00788c */ /* 0x001fe4000bf06070 */
[----:B------:R-:W-:-:S07]  /*23e0*/  UIMAD UR15, UR6, UR10, URZ ;  /* 0x0000000a060f72a4 */ /* 0x000fce000f8e02ff */
[----:B------:R-:W-:Y:S05]  /*23f0*/  BRA.U !UP0, `(.L_x_14) ;  /* 0x0000000508747547 */ /* 0x000fea000b800000 */
[----:B------:R-:W-:Y:S01]  /*2400*/  MOV R26, RZ ;  /* 0x000000ff001a7202 */ /* 0x000fe20000000f00 */
[----:B------:R-:W0:Y:S01]  /*2410*/  LDCU.64 UR16, c[0x0][0x380] ;  /* 0x00007000ff1077ac */ /* 0x000e220008000a00 */
[----:B------:R-:W-:Y:S02]  /*2420*/  MOV R27, R6 ;  /* 0x00000006001b7202 */ /* 0x000fe40000000f00 */
[----:B------:R-:W-:Y:S01]  /*2430*/  MOV R29, R5 ;  /* 0x00000005001d7202 */ /* 0x000fe20000000f00 */
[----:B------:R-:W-:-:S06]  /*2440*/  UMOV UR7, URZ ;  /* 0x000000ff00077c82 */ /* 0x000fcc0008000000 */
.L_x_15:
[----:B------:R-:W-:Y:S01]  /*2450*/  UIADD3 UR14, UPT, UPT, UR9, UR7, URZ ;  /* 0x00000007090e7290 */ /* 0x000fe2000fffe0ff */
[----:B------:R-:W-:-:S05]  /*2460*/  SHF.R.S32.HI R13, RZ, 0x1f, R0 ;  /* 0x0000001fff0d7819 */ /* 0x000fca0000011400 */
[----:B------:R-:W-:-:S04]  /*2470*/  IADD3 R12, P0, PT, R0, UR14, RZ ;  /* 0x0000000e000c7c10 */ /* 0x000fc8000ff1e0ff */
[----:B------:R-:W-:Y:S02]  /*2480*/  IADD3.X R13, PT, PT, RZ, R13, RZ, P0, !PT ;  /* 0x0000000dff0d7210 */ /* 0x000fe400007fe4ff */
[----:B0-----:R-:W-:-:S04]  /*2490*/  LEA R24, P0, R12, UR16, 0x3 ;  /* 0x000000100c187c11 */ /* 0x001fc8000f8018ff */
[----:B------:R-:W-:-:S05]  /*24a0*/  LEA.HI.X R25, R12, UR17, R13, 0x3, P0 ;  /* 0x000000110c197c11 */ /* 0x000fca00080f1c0d */
[----:B------:R-:W2:Y:S01]  /*24b0*/  LDG.E.64 R20, desc[UR12][R24.64] ;  /* 0x0000000c18147981 */ /* 0x000ea2000c1e1b00 */
[----:B------:R-:W-:Y:S01]  /*24c0*/  UIADD3 UR14, UPT, UPT, UR15, UR7, URZ ;  /* 0x000000070f0e7290 */ /* 0x000fe2000fffe0ff */
[----:B------:R-:W-:Y:S02]  /*24d0*/  SHF.R.S32.HI R13, RZ, 0x1f, R2 ;  /* 0x0000001fff0d7819 */ /* 0x000fe40000011402 */
[----:B------:R-:W3:Y:S03]  /*24e0*/  LDG.E.64 R14, desc[UR12][R24.64+0x8] ;  /* 0x0000080c180e7981 */ /* 0x000ee6000c1e1b00 */
[----:B------:R-:W-:Y:S01]  /*24f0*/  IADD3 R12, P0, PT, R2, UR14, RZ ;  /* 0x0000000e020c7c10 */ /* 0x000fe2000ff1e0ff */
[----:B------:R-:W4:Y:S03]  /*2500*/  LDG.E.64 R18, desc[UR12][R24.64+0x10] ;  /* 0x0000100c18127981 */ /* 0x000f26000c1e1b00 */
[----:B------:R-:W-:-:S02]  /*2510*/  IADD3.X R13, PT, PT, RZ, R13, RZ, P0, !PT ;  /* 0x0000000dff0d7210 */ /* 0x000fc400007fe4ff */
[----:B------:R-:W-:-:S04]  /*2520*/  LEA R32, P0, R12, UR16, 0x3 ;  /* 0x000000100c207c11 */ /* 0x000fc8000f8018ff */
[----:B------:R-:W-:-:S05]  /*2530*/  LEA.HI.X R33, R12, UR17, R13, 0x3, P0 ;  /* 0x000000110c217c11 */ /* 0x000fca00080f1c0d */
[----:B------:R-:W5:Y:S04]  /*2540*/  LDG.E.64 R12, desc[UR12][R32.64] ;  /* 0x0000000c200c7981 */ /* 0x000f68000c1e1b00 */
[----:B------:R-:W4:Y:S04]  /*2550*/  LDG.E.64 R16, desc[UR12][R32.64+0x8] ;  /* 0x0000080c20107981 */ /* 0x000f28000c1e1b00 */
[----:B------:R-:W4:Y:S01]  /*2560*/  LDG.E.64 R22, desc[UR12][R32.64+0x10] ;  /* 0x0000100c20167981 */ /* 0x000f22000c1e1b00 */
[C---:B--2---:R-:W-:Y:S01]  /*2570*/  FMUL R37, R21.reuse, R27 ;  /* 0x0000001b15257220 */ /* 0x044fe20000400000 */
[----:B------:R-:W-:-:S03]  /*2580*/  FMUL R34, R21, R29 ;  /* 0x0000001d15227220 */ /* 0x000fc60000400000 */
[C-C-:B------:R-:W-:Y:S01]  /*2590*/  FFMA R35, R20.reuse, R29, -R37.reuse ;  /* 0x0000001d14237223 */ /* 0x140fe20000000825 */
[C-C-:B------:R-:W-:Y:S01]  /*25a0*/  FFMA R30, R20.reuse, R27, R34.reuse ;  /* 0x0000001b141e7223 */ /* 0x140fe20000000022 */
[C---:B------:R-:W-:Y:S01]  /*25b0*/  FFMA R37, R20.reuse, R29, R37 ;  /* 0x0000001d14257223 */ /* 0x040fe20000000025 */
[----:B------:R-:W-:Y:S02]  /*25c0*/  FFMA R34, R20, -R27, R34 ;  /* 0x8000001b14227223 */ /* 0x000fe40000000022 */
[----:B------:R-:W2:Y:S04]  /*25d0*/  LDG.E.64 R20, desc[UR12][R24.64+0x18] ;  /* 0x0000180c18147981 */ /* 0x000ea8000c1e1b00 */
[----:B------:R0:W2:Y:S01]  /*25e0*/  LDG.E.64 R24, desc[UR12][R32.64+0x18] ;  /* 0x0000180c20187981 */ /* 0x0000a2000c1e1b00 */
[C---:B-----5:R-:W-:Y:S01]  /*25f0*/  FMUL R30, R13.reuse, R30 ;  /* 0x0000001e0d1e7220 */ /* 0x060fe20000400000 */
[----:B------:R-:W-:-:S03]  /*2600*/  FMUL R34, R13, R34 ;  /* 0x000000220d227220 */ /* 0x000fc60000400000 */
[C---:B------:R-:W-:Y:S01]  /*2610*/  FFMA R30, R12.reuse, R35, R30 ;  /* 0x000000230c1e7223 */ /* 0x040fe2000000001e */
[----:B------:R-:W-:Y:S01]  /*2620*/  FFMA R37, R12, R37, -R34 ;  /* 0x000000250c257223 */ /* 0x000fe20000000822 */
[-C--:B------:R-:W-:Y:S01]  /*2630*/  FMUL R12, R8, R27.reuse ;  /* 0x0000001b080c7220 */ /* 0x080fe20000400000 */
[----:B------:R-:W-:-:S03]  /*2640*/  FMUL R27, R7, R27 ;  /* 0x0000001b071b7220 */ /* 0x000fc60000400000 */
[-C--:B------:R-:W-:Y:S01]  /*2650*/  FFMA R13, R7, R29.reuse, -R12 ;  /* 0x0000001d070d7223 */ /* 0x080fe2000000080c */
[----:B------:R-:W-:-:S03]  /*2660*/  FFMA R27, R8, R29, R27 ;  /* 0x0000001d081b7223 */ /* 0x000fc6000000001b */
[-C--:B---3--:R-:W-:Y:S01]  /*2670*/  FMUL R34, R13, R15.reuse ;  /* 0x0000000f0d227220 */ /* 0x088fe20000400000 */
[----:B------:R-:W-:-:S03]  /*2680*/  FMUL R12, R27, R15 ;  /* 0x0000000f1b0c7220 */ /* 0x000fc60000400000 */
[-C--:B0-----:R-:W-:Y:S01]  /*2690*/  FFMA R32, R27, R14.reuse, R34 ;  /* 0x0000000e1b207223 */ /* 0x081fe20000000022 */
[----:B------:R-:W-:Y:S01]  /*26a0*/  FADD R30, R30, R11 ;  /* 0x0000000b1e1e7221 */ /* 0x000fe20000000000 */
[CCC-:B------:R-:W-:Y:S01]  /*26b0*/  FFMA R15, R13.reuse, R14.reuse, -R12.reuse ;  /* 0x0000000e0d0f7223 */ /* 0x1c0fe2000000080c */
[----:B------:R-:W-:Y:S01]  /*26c0*/  FFMA R11, R13, R14, R12 ;  /* 0x0000000e0d0b7223 */ /* 0x000fe2000000000c */
[----:B----4-:R-:W-:Y:S01]  /*26d0*/  FMUL R29, R17, R32 ;  /* 0x00000020111d7220 */ /* 0x010fe20000400000 */
[-C--:B------:R-:W-:Y:S01]  /*26e0*/  FMUL R12, R8, R27.reuse ;  /* 0x0000001b080c7220 */ /* 0x080fe20000400000 */
[----:B------:R-:W-:Y:S01]  /*26f0*/  FFMA R34, -R27, R14, R34 ;  /* 0x0000000e1b227223 */ /* 0x000fe20000000122 */
[C---:B------:R-:W-:Y:S01]  /*2700*/  FMUL R27, R7.reuse, R27 ;  /* 0x0000001b071b7220 */ /* 0x040fe20000400000 */
[----:B------:R-:W-:Y:S01]  /*2710*/  FFMA R29, R16, R15, R29 ;  /* 0x0000000f101d7223 */ /* 0x000fe2000000001d */
[-C--:B------:R-:W-:Y:S02]  /*2720*/  FFMA R15, R7, R13.reuse, -R12 ;  /* 0x0000000d070f7223 */ /* 0x080fe4000000080c */
[C---:B------:R-:W-:Y:S01]  /*2730*/  FFMA R27, R8.reuse, R13, R27 ;  /* 0x0000000d081b7223 */ /* 0x040fe2000000001b */
[----:B------:R-:W-:Y:S01]  /*2740*/  FMUL R17, R17, R34 ;  /* 0x0000002211117220 */ /* 0x000fe20000400000 */
[----:B------:R-:W-:Y:S01]  /*2750*/  FMUL R14, R15, R19 ;  /* 0x000000130f0e7220 */ /* 0x000fe20000400000 */
[----:B------:R-:W-:Y:S01]  /*2760*/  FADD R37, R37, R26 ;  /* 0x0000001a25257221 */ /* 0x000fe20000000000 */
[----:B------:R-:W-:Y:S01]  /*2770*/  FMUL R32, R8, R27 ;  /* 0x0000001b08207220 */ /* 0x000fe20000400000 */
[----:B------:R-:W-:Y:S01]  /*2780*/  FFMA R16, R16, R11, -R17 ;  /* 0x0000000b10107223 */ /* 0x000fe20000000811 */
[-CC-:B------:R-:W-:Y:S01]  /*2790*/  FFMA R26, R27, R18.reuse, R14.reuse ;  /* 0x000000121b1a7223 */ /* 0x180fe2000000000e */
[----:B------:R-:W-:Y:S01]  /*27a0*/  FMUL R11, R7, R27 ;  /* 0x0000001b070b7220 */ /* 0x000fe20000400000 */
[C---:B------:R-:W-:Y:S01]  /*27b0*/  FMUL R12, R27.reuse, R19 ;  /* 0x000000131b0c7220 */ /* 0x040fe20000400000 */
[-C--:B------:R-:W-:Y:S01]  /*27c0*/  FFMA R14, -R27, R18.reuse, R14 ;  /* 0x000000121b0e7223 */ /* 0x080fe2000000010e */
[-C--:B------:R-:W-:Y:S01]  /*27d0*/  FFMA R27, R7, R15.reuse, -R32 ;  /* 0x0000000f071b7223 */ /* 0x080fe20000000820 */
[----:B------:R-:W-:Y:S01]  /*27e0*/  FFMA R11, R8, R15, R11 ;  /* 0x0000000f080b7223 */ /* 0x000fe2000000000b */
[CCC-:B------:R-:W-:Y:S01]  /*27f0*/  FFMA R13, R15.reuse, R18.reuse, -R12.reuse ;  /* 0x000000120f0d7223 */ /* 0x1c0fe2000000080c */
[----:B------:R-:W-:Y:S01]  /*2800*/  FFMA R17, R15, R18, R12 ;  /* 0x000000120f117223 */ /* 0x000fe2000000000c */
[C---:B------:R-:W-:Y:S01]  /*2810*/  FMUL R14, R23.reuse, R14 ;  /* 0x0000000e170e7220 */ /* 0x040fe20000400000 */
[----:B------:R-:W-:Y:S01]  /*2820*/  UIADD3 UR7, UPT, UPT, UR7, 0x4, URZ ;  /* 0x0000000407077890 */ /* 0x000fe2000fffe0ff */
[----:B------:R-:W-:Y:S01]  /*2830*/  FMUL R15, R23, R26 ;  /* 0x0000001a170f7220 */ /* 0x000fe20000400000 */
[----:B------:R-:W-:Y:S01]  /*2840*/  FADD R16, R37, R16 ;  /* 0x0000001025107221 */ /* 0x000fe20000000000 */
[C---:B------:R-:W-:Y:S01]  /*2850*/  FFMA R17, R22.reuse, R17, -R14 ;  /* 0x0000001116117223 */ /* 0x040fe2000000080e */
[----:B------:R-:W-:Y:S01]  /*2860*/  UISETP.NE.AND UP0, UPT, UR7, UR8, UPT ;  /* 0x000000080700728c */ /* 0x000fe2000bf05270 */
[----:B------:R-:W-:Y:S01]  /*2870*/  FFMA R13, R22, R13, R15 ;  /* 0x0000000d160d7223 */ /* 0x000fe2000000000f */
[----:B------:R-:W-:Y:S01]  /*2880*/  FADD R30, R30, R29 ;  /* 0x0000001d1e1e7221 */ /* 0x000fe20000000000 */
[----:B------:R-:W-:-:S03]  /*2890*/  FADD R16, R16, R17 ;  /* 0x0000001110107221 */ /* 0x000fc60000000000 */
[----:B------:R-:W-:Y:S01]  /*28a0*/  FADD R13, R30, R13 ;  /* 0x0000000d1e0d7221 */ /* 0x000fe20000000000 */
[-C--:B--2---:R-:W-:Y:S01]  /*28b0*/  FMUL R18, R27, R21.reuse ;  /* 0x000000151b127220 */ /* 0x084fe20000400000 */
[----:B------:R-:W-:-:S03]  /*28c0*/  FMUL R12, R11, R21 ;  /* 0x000000150b0c7220 */ /* 0x000fc60000400000 */
[CCC-:B------:R-:W-:Y:S01]  /*28d0*/  FFMA R14, R11.reuse, R20.reuse, R18.reuse ;  /* 0x000000140b0e7223 */ /* 0x1c0fe20000000012 */
[-C--:B------:R-:W-:Y:S01]  /*28e0*/  FFMA R18, -R11, R20.reuse, R18 ;  /* 0x000000140b127223 */ /* 0x080fe20000000112 */
[CCC-:B------:R-:W-:Y:S01]  /*28f0*/  FFMA R15, R27.reuse, R20.reuse, -R12.reuse ;  /* 0x000000141b0f7223 */ /* 0x1c0fe2000000080c */
[----:B------:R-:W-:Y:S01]  /*2900*/  FFMA R17, R27, R20, R12 ;  /* 0x000000141b117223 */ /* 0x000fe2000000000c */
[C---:B------:R-:W-:Y:S01]  /*2910*/  FMUL R19, R25.reuse, R14 ;  /* 0x0000000e19137220 */ /* 0x040fe20000400000 */
[----:B------:R-:W-:Y:S01]  /*2920*/  FMUL R25, R25, R18 ;  /* 0x0000001219197220 */ /* 0x000fe20000400000 */
[-C--:B------:R-:W-:Y:S01]  /*2930*/  FMUL R14, R8, R11.reuse ;  /* 0x0000000b080e7220 */ /* 0x080fe20000400000 */
[C---:B------:R-:W-:Y:S01]  /*2940*/  FMUL R11, R7.reuse, R11 ;  /* 0x0000000b070b7220 */ /* 0x040fe20000400000 */
[C---:B------:R-:W-:Y:S01]  /*2950*/  FFMA R12, R24.reuse, R15, R19 ;  /* 0x0000000f180c7223 */ /* 0x040fe20000000013 */
[----:B------:R-:W-:Y:S01]  /*2960*/  FFMA R17, R24, R17, -R25 ;  /* 0x0000001118117223 */ /* 0x000fe20000000819 */
[-C--:B------:R-:W-:Y:S01]  /*2970*/  FFMA R29, R7, R27.reuse, -R14 ;  /* 0x0000001b071d7223 */ /* 0x080fe2000000080e */
[----:B------:R-:W-:Y:S01]  /*2980*/  FFMA R27, R8, R27, R11 ;  /* 0x0000001b081b7223 */ /* 0x000fe2000000000b */
[----:B------:R-:W-:Y:S01]  /*2990*/  FADD R11, R13, R12 ;  /* 0x0000000c0d0b7221 */ /* 0x000fe20000000000 */
[----:B------:R-:W-:Y:S01]  /*29a0*/  FADD R26, R16, R17 ;  /* 0x00000011101a7221 */ /* 0x000fe20000000000 */
[----:B------:R-:W-:Y:S06]  /*29b0*/  BRA.U UP0, `(.L_x_15) ;  /* 0xfffffff900a47547 */ /* 0x000fec000b83ffff */
[----:B------:R-:W-:-:S07]  /*29c0*/  MOV R21, UR8 ;  /* 0x0000000800157c02 */ /* 0x000fce0008000f00 */
.L_x_14:
[----:B------:R-:W-:-:S09]  /*29d0*/  UISETP.NE.AND UP0, UPT, UR11, URZ, UPT ;  /* 0x000000ff0b00728c */ /* 0x000fd2000bf05270 */
[----:B------:R-:W-:Y:S05]  /*29e0*/  BRA.U !UP0, `(.L_x_16) ;  /* 0x0000000508687547 */ /* 0x000fea000b800000 */
[----:B------:R-:W-:Y:S02]  /*29f0*/  UISETP.NE.AND UP0, UPT, UR11, 0x1, UPT ;  /* 0x000000010b00788c */ /* 0x000fe4000bf05270 */
[----:B------:R-:W-:-:S04]  /*2a00*/  ULOP3.LUT UR7, UR10, 0x1, URZ, 0xc0, !UPT ;  /* 0x000000010a077892 */ /* 0x000fc8000f8ec0ff */
[----:B------:R-:W-:-:S03]  /*2a10*/  UISETP.NE.U32.AND UP1, UPT, UR7, 0x1, UPT ;  /* 0x000000010700788c */ /* 0x000fc6000bf25070 */
[----:B------:R-:W-:Y:S08]  /*2a20*/  BRA.U !UP0, `(.L_x_17) ;  /* 0x0000000108e87547 */ /* 0x000ff0000b800000 */
[----:B------:R-:W0:Y:S01]  /*2a30*/  LDCU.64 UR16, c[0x0][0x380] ;  /* 0x00007000ff1077ac */ /* 0x000e220008000a00 */
[C---:B------:R-:W-:Y:S01]  /*2a40*/  VIADD R13, R21.reuse, UR9 ;  /* 0x00000009150d7c36 */ /* 0x040fe20008000000 */
[----:B------:R-:W-:Y:S02]  /*2a50*/  SHF.R.S32.HI R18, RZ, 0x1f, R0 ;  /* 0x0000001fff127819 */ /* 0x000fe40000011400 */
[----:B------:R-:W-:Y:S02]  /*2a60*/  SHF.R.S32.HI R20, RZ, 0x1f, R2 ;  /* 0x0000001fff147819 */ /* 0x000fe40000011402 */
[----:B------:R-:W-:Y:S02]  /*2a70*/  IADD3 R14, P0, PT, R0, R13, RZ ;  /* 0x0000000d000e7210 */ /* 0x000fe40007f1e0ff */
[----:B------:R-:W-:Y:S02]  /*2a80*/  IADD3 R13, PT, PT, R21, UR15, RZ ;  /* 0x0000000f150d7c10 */ /* 0x000fe4000fffe0ff */
[----:B------:R-:W-:-:S02]  /*2a90*/  IADD3.X R17, PT, PT, RZ, R18, RZ, P0, !PT ;  /* 0x00000012ff117210 */ /* 0x000fc400007fe4ff */
[----:B------:R-:W-:-:S04]  /*2aa0*/  IADD3 R15, P1, PT, R2, R13, RZ ;  /* 0x0000000d020f7210 */ /* 0x000fc80007f3e0ff */
[----:B------:R-:W-:Y:S02]  /*2ab0*/  IADD3.X R16, PT, PT, RZ, R20, RZ, P1, !PT ;  /* 0x00000014ff107210 */ /* 0x000fe40000ffe4ff */
[----:B0-----:R-:W-:-:S04]  /*2ac0*/  LEA R12, P0, R14, UR16, 0x3 ;  /* 0x000000100e0c7c11 */ /* 0x001fc8000f8018ff */
[----:B------:R-:W-:Y:S02]  /*2ad0*/  LEA.HI.X R13, R14, UR17, R17, 0x3, P0 ;  /* 0x000000110e0d7c11 */ /* 0x000fe400080f1c11 */
[C---:B------:R-:W-:Y:S02]  /*2ae0*/  LEA R14, P0, R15.reuse, UR16, 0x3 ;  /* 0x000000100f0e7c11 */ /* 0x040fe4000f8018ff */
[----:B------:R-:W-:Y:S02]  /*2af0*/  IADD3 R17, P1, P2, R0, UR9, R21 ;  /* 0x0000000900117c10 */ /* 0x000fe4000fa3e015 */
[----:B------:R-:W2:Y:S01]  /*2b00*/  LDG.E.64 R12, desc[UR12][R12.64] ;  /* 0x0000000c0c0c7981 */ /* 0x000ea2000c1e1b00 */
[----:B------:R-:W-:Y:S02]  /*2b10*/  LEA.HI.X R15, R15, UR17, R16, 0x3, P0 ;  /* 0x000000110f0f7c11 */ /* 0x000fe400080f1c10 */
[----:B------:R-:W-:Y:S02]  /*2b20*/  IADD3.X R18, PT, PT, R18, RZ, RZ, P1, P2 ;  /* 0x000000ff12127210 */ /* 0x000fe40000fe44ff */
[----:B------:R-:W-:-:S02]  /*2b30*/  LEA R16, P0, R17, UR16, 0x3 ;  /* 0x0000001011107c11 */ /* 0x000fc4000f8018ff */
[----:B------:R-:W-:Y:S01]  /*2b40*/  IADD3 R19, P1, P2, R2, UR15, R21 ;  /* 0x0000000f02137c10 */ /* 0x000fe2000fa3e015 */
[----:B------:R-:W3:Y:S01]  /*2b50*/  LDG.E.64 R14, desc[UR12][R14.64] ;  /* 0x0000000c0e0e7981 */ /* 0x000ee2000c1e1b00 */
[----:B------:R-:W-:Y:S02]  /*2b60*/  LEA.HI.X R17, R17, UR17, R18, 0x3, P0 ;  /* 0x0000001111117c11 */ /* 0x000fe400080f1c12 */
[----:B------:R-:W-:Y:S02]  /*2b70*/  IADD3.X R20, PT, PT, R20, RZ, RZ, P1, P2 ;  /* 0x000000ff14147210 */ /* 0x000fe40000fe44ff */
[C---:B------:R-:W-:Y:S02]  /*2b80*/  LEA R18, P0, R19.reuse, UR16, 0x3 ;  /* 0x0000001013127c11 */ /* 0x040fe4000f8018ff */
[----:B------:R-:W4:Y:S02]  /*2b90*/  LDG.E.64 R16, desc[UR12][R16.64+0x8] ;  /* 0x0000080c10107981 */ /* 0x000f24000c1e1b00 */
[----:B------:R-:W-:-:S06]  /*2ba0*/  LEA.HI.X R19, R19, UR17, R20, 0x3, P0 ;  /* 0x0000001113137c11 */ /* 0x000fcc00080f1c14 */
[----:B------:R-:W5:Y:S01]  /*2bb0*/  LDG.E.64 R18, desc[UR12][R18.64+0x8] ;  /* 0x0000080c12127981 */ /* 0x000f62000c1e1b00 */
[----:B------:R-:W-:Y:S01]  /*2bc0*/  FMUL R33, R7, R27 ;  /* 0x0000001b07217220 */ /* 0x000fe20000400000 */
[----:B------:R-:W-:-:S03]  /*2bd0*/  IADD3 R21, PT, PT, R21, 0x2, RZ ;  /* 0x0000000215157810 */ /* 0x000fc60007ffe0ff */
[----:B------:R-:W-:Y:S01]  /*2be0*/  FFMA R33, R8, R29, R33 ;  /* 0x0000001d08217223 */ /* 0x000fe20000000021 */
[-C--:B--2---:R-:W-:Y:S01]  /*2bf0*/  FMUL R20, R27, R13.reuse ;  /* 0x0000000d1b147220 */ /* 0x084fe20000400000 */
[----:B------:R-:W-:-:S03]  /*2c00*/  FMUL R22, R29, R13 ;  /* 0x0000000d1d167220 */ /* 0x000fc60000400000 */
[-C--:B------:R-:W-:Y:S01]  /*2c10*/  FFMA R13, R29, R12.reuse, -R20 ;  /* 0x0000000c1d0d7223 */ /* 0x080fe20000000814 */
[-C--:B------:R-:W-:Y:S01]  /*2c20*/  FFMA R24, R27, R12.reuse, R22 ;  /* 0x0000000c1b187223 */ /* 0x080fe20000000016 */
[-C--:B------:R-:W-:Y:S01]  /*2c30*/  FFMA R25, R29, R12.reuse, R20 ;  /* 0x0000000c1d197223 */ /* 0x080fe20000000014 */
[----:B------:R-:W-:Y:S01]  /*2c40*/  FFMA R12, -R27, R12, R22 ;  /* 0x0000000c1b0c7223 */ /* 0x000fe20000000116 */
[----:B------:R-:W-:Y:S01]  /*2c50*/  FMUL R22, R8, R27 ;  /* 0x0000001b08167220 */ /* 0x000fe20000400000 */
[C---:B---3--:R-:W-:Y:S02]  /*2c60*/  FMUL R23, R15.reuse, R24 ;  /* 0x000000180f177220 */ /* 0x048fe40000400000 */
[----:B------:R-:W-:Y:S01]  /*2c70*/  FMUL R20, R15, R12 ;  /* 0x0000000c0f147220 */ /* 0x000fe20000400000 */
[----:B------:R-:W-:Y:S01]  /*2c80*/  FFMA R27, R7, R29, -R22 ;  /* 0x0000001d071b7223 */ /* 0x000fe20000000816 */
[C---:B------:R-:W-:Y:S02]  /*2c90*/  FFMA R12, R14.reuse, R13, R23 ;  /* 0x0000000d0e0c7223 */ /* 0x040fe40000000017 */
[----:B------:R-:W-:Y:S01]  /*2ca0*/  FFMA R25, R14, R25, -R20 ;  /* 0x000000190e197223 */ /* 0x000fe20000000814 */
[-C--:B----4-:R-:W-:Y:S01]  /*2cb0*/  FMUL R14, R27, R17.reuse ;  /* 0x000000111b0e7220 */ /* 0x090fe20000400000 */
[----:B------:R-:W-:Y:S01]  /*2cc0*/  FADD R11, R11, R12 ;  /* 0x0000000c0b0b7221 */ /* 0x000fe20000000000 */
[C---:B------:R-:W-:Y:S01]  /*2cd0*/  FMUL R12, R33.reuse, R17 ;  /* 0x00000011210c7220 */ /* 0x040fe20000400000 */
[----:B------:R-:W-:Y:S01]  /*2ce0*/  FADD R25, R26, R25 ;  /* 0x000000191a197221 */ /* 0x000fe20000000000 */
[CCC-:B------:R-:W-:Y:S01]  /*2cf0*/  FFMA R20, R33.reuse, R16.reuse, R14.reuse ;  /* 0x0000001021147223 */ /* 0x1c0fe2000000000e */
[-C--:B------:R-:W-:Y:S01]  /*2d00*/  FFMA R14, -R33, R16.reuse, R14 ;  /* 0x00000010210e7223 */ /* 0x080fe2000000010e */
[CCC-:B------:R-:W-:Y:S01]  /*2d10*/  FFMA R13, R27.reuse, R16.reuse, -R12.reuse ;  /* 0x000000101b0d7223 */ /* 0x1c0fe2000000080c */
[----:B------:R-:W-:Y:S01]  /*2d20*/  FFMA R17, R27, R16, R12 ;  /* 0x000000101b117223 */ /* 0x000fe2000000000c */
[C---:B-----5:R-:W-:Y:S01]  /*2d30*/  FMUL R15, R19.reuse, R20 ;  /* 0x00000014130f7220 */ /* 0x060fe20000400000 */
        /* <DEDUP_REMOVED lines=8> */
[----:B------:R-:W-:-:S07]  /*2dc0*/  FADD R26, R25, R14 ;  /* 0x0000000e191a7221 */ /* 0x000fce0000000000 */
.L_x_17:
[----:B------:R-:W-:Y:S05]  /*2dd0*/  BRA.U UP1, `(.L_x_16) ;  /* 0x00000001016c7547 */ /* 0x000fea000b800000 */
[----:B------:R-:W0:Y:S01]  /*2de0*/  LDCU.64 UR16, c[0x0][0x380] ;  /* 0x00007000ff1077ac */ /* 0x000e220008000a00 */
[C---:B------:R-:W-:Y:S02]  /*2df0*/  IADD3 R13, PT, PT, R21.reuse, UR9, RZ ;  /* 0x00000009150d7c10 */ /* 0x040fe4000fffe0ff */
[----:B------:R-:W-:Y:S02]  /*2e00*/  SHF.R.S32.HI R12, RZ, 0x1f, R0 ;  /* 0x0000001fff0c7819 */ /* 0x000fe40000011400 */
[----:B------:R-:W-:Y:S02]  /*2e10*/  IADD3 R13, P0, PT, R0, R13, RZ ;  /* 0x0000000d000d7210 */ /* 0x000fe40007f1e0ff */
[----:B------:R-:W-:Y:S02]  /*2e20*/  IADD3 R21, PT, PT, R21, UR15, RZ ;  /* 0x0000000f15157c10 */ /* 0x000fe4000fffe0ff */
[----:B------:R-:W-:Y:S02]  /*2e30*/  IADD3.X R12, PT, PT, RZ, R12, RZ, P0, !PT ;  /* 0x0000000cff0c7210 */ /* 0x000fe400007fe4ff */
[----:B------:R-:W-:-:S02]  /*2e40*/  SHF.R.S32.HI R16, RZ, 0x1f, R2 ;  /* 0x0000001fff107819 */ /* 0x000fc40000011402 */
[----:B------:R-:W-:-:S04]  /*2e50*/  IADD3 R21, P1, PT, R2, R21, RZ ;  /* 0x0000001502157210 */ /* 0x000fc80007f3e0ff */
[----:B------:R-:W-:Y:S02]  /*2e60*/  IADD3.X R16, PT, PT, RZ, R16, RZ, P1, !PT ;  /* 0x00000010ff107210 */ /* 0x000fe40000ffe4ff */
[----:B0-----:R-:W-:-:S04]  /*2e70*/  LEA R14, P0, R13, UR16, 0x3 ;  /* 0x000000100d0e7c11 */ /* 0x001fc8000f8018ff */
[----:B------:R-:W-:Y:S02]  /*2e80*/  LEA.HI.X R15, R13, UR17, R12, 0x3, P0 ;  /* 0x000000110d0f7c11 */ /* 0x000fe400080f1c0c */
[----:B------:R-:W-:-:S04]  /*2e90*/  LEA R12, P0, R21, UR16, 0x3 ;  /* 0x00000010150c7c11 */ /* 0x000fc8000f8018ff */
[----:B------:R-:W2:Y:S01]  /*2ea0*/  LDG.E.64 R14, desc[UR12][R14.64] ;  /* 0x0000000c0e0e7981 */ /* 0x000ea2000c1e1b00 */
[----:B------:R-:W-:-:S06]  /*2eb0*/  LEA.HI.X R13, R21, UR17, R16, 0x3, P0 ;  /* 0x00000011150d7c11 */ /* 0x000fcc00080f1c10 */
[----:B------:R-:W3:Y:S01]  /*2ec0*/  LDG.E.64 R12, desc[UR12][R12.64] ;  /* 0x0000000c0c0c7981 */ /* 0x000ee2000c1e1b00 */
[C---:B--2---:R-:W-:Y:S01]  /*2ed0*/  FMUL R17, R15.reuse, R29 ;  /* 0x0000001d0f117220 */ /* 0x044fe20000400000 */
[----:B------:R-:W-:-:S03]  /*2ee0*/  FMUL R16, R15, R27 ;  /* 0x0000001b0f107220 */ /* 0x000fc60000400000 */
[CCC-:B------:R-:W-:Y:S01]  /*2ef0*/  FFMA R18, R14.reuse, R27.reuse, R17.reuse ;  /* 0x0000001b0e127223 */ /* 0x1c0fe20000000011 */
[C---:B------:R-:W-:Y:S01]  /*2f00*/  FFMA R20, R14.reuse, -R27, R17 ;  /* 0x8000001b0e147223 */ /* 0x040fe20000000011 */
[CCC-:B------:R-:W-:Y:S01]  /*2f10*/  FFMA R17, R14.reuse, R29.reuse, -R16.reuse ;  /* 0x0000001d0e117223 */ /* 0x1c0fe20000000810 */
[----:B------:R-:W-:Y:S01]  /*2f20*/  FFMA R21, R14, R29, R16 ;  /* 0x0000001d0e157223 */ /* 0x000fe20000000010 */
[C---:B---3--:R-:W-:Y:S01]  /*2f30*/  FMUL R19, R13.reuse, R18 ;  /* 0x000000120d137220 */ /* 0x048fe20000400000 */
[----:B------:R-:W-:-:S03]  /*2f40*/  FMUL R20, R13, R20 ;  /* 0x000000140d147220 */ /* 0x000fc60000400000 */
[C---:B------:R-:W-:Y:S01]  /*2f50*/  FFMA R14, R12.reuse, R17, R19 ;  /* 0x000000110c0e7223 */ /* 0x040fe20000000013 */
[----:B------:R-:W-:-:S03]  /*2f60*/  FFMA R21, R12, R21, -R20 ;  /* 0x000000150c157223 */ /* 0x000fc60000000814 */
[----:B------:R-:W-:Y:S01]  /*2f70*/  FADD R11, R11, R14 ;  /* 0x0000000e0b0b7221 */ /* 0x000fe20000000000 */
[----:B------:R-:W-:-:S07]  /*2f80*/  FADD R26, R26, R21 ;  /* 0x000000151a1a7221 */ /* 0x000fce0000000000 */
.L_x_16:
[----:B------:R-:W-:Y:S02]  /*2f90*/  HFMA2 R20, -RZ, RZ, 1.875, 0 ;  /* 0x3f800000ff147431 */ /* 0x000fe400000001ff */
[----:B------:R-:W-:Y:S01]  /*2fa0*/  FADD R19, R11, R11 ;  /* 0x0000000b0b137221 */ /* 0x000fe20000000000 */
[----:B------:R-:W0:Y:S03]  /*2fb0*/  LDCU UR10, c[0x0][0x390] ;  /* 0x00007200ff0a77ac */ /* 0x000e260008000800 */
[----:B------:R-:W-:-:S05]  /*2fc0*/  FADD R11, R19, -R4 ;  /* 0x80000004130b7221 */ /* 0x000fca0000000000 */
[----:B------:R-:W-:-:S04]  /*2fd0*/  LOP3.LUT R18, R20, 0x80000000, R11, 0xb8, !PT ;  /* 0x8000000014127812 */ /* 0x000fc800078eb80b */
[----:B------:R-:W1:Y:S01]  /*2fe0*/  F2F.F64.F32 R12, R18 ;  /* 0x00000012000c7310 */ /* 0x000e620000201800 */
[----:B0-----:R-:W-:Y:S01]  /*2ff0*/  UIADD3 UR7, UPT, UPT, UR6, UR10, URZ ;  /* 0x0000000a06077290 */ /* 0x001fe2000fffe0ff */
[C---:B-1----:R-:W-:Y:S02]  /*3000*/  DADD R14, -R12.reuse, 1 ;  /* 0x3ff000000c0e7429 */ /* 0x042fe40000000100 */
[----:B------:R-:W-:-:S06]  /*3010*/  DADD R12, R12, 1 ;  /* 0x3ff000000c0c7429 */ /* 0x000fcc0000000000 */
[----:B------:R-:W-:Y:S02]  /*3020*/  DMUL R16, R14, 0.5 ;  /* 0x3fe000000e107828 */ /* 0x000fe40000000000 */
[----:B------:R-:W-:-:S04]  /*3030*/  DMUL R12, R12, 0.5 ;  /* 0x3fe000000c0c7828 */ /* 0x000fc80000000000 */
[----:B------:R0:W1:Y:S08]  /*3040*/  F2F.F32.F64 R11, R16 ;  /* 0x00000010000b7310 */ /* 0x0000700000301000 */
[----:B------:R2:W3:Y:S01]  /*3050*/  F2F.F32.F64 R12, R12 ;  /* 0x0000000c000c7310 */ /* 0x0004e20000301000 */
[----:B0-----:R-:W-:Y:S01]  /*3060*/  I2FP.F32.U32 R17, UR6 ;  /* 0x0000000600117c45 */ /* 0x001fe20008201000 */
[----:B------:R-:W-:Y:S01]  /*3070*/  UIADD3 UR6, UPT, UPT, UR6, 0x1, URZ ;  /* 0x0000000106067890 */ /* 0x000fe2000fffe0ff */
[C---:B-1----:R-:W-:Y:S01]  /*3080*/  FMUL R14, R11.reuse, R4 ;  /* 0x000000040b0e7220 */ /* 0x042fe20000400000 */
[----:B------:R-:W-:Y:S01]  /*3090*/  FADD R4, R26, R26 ;  /* 0x0000001a1a047221 */ /* 0x000fe20000000000 */
[C---:B------:R-:W-:Y:S01]  /*30a0*/  FMUL R9, R11.reuse, R9 ;  /* 0x000000090b097220 */ /* 0x040fe20000400000 */
[----:B--2---:R-:W-:Y:S01]  /*30b0*/  I2FP.F32.U32 R13, UR5 ;  /* 0x00000005000d7c45 */ /* 0x004fe20008201000 */
[----:B------:R-:W-:Y:S01]  /*30c0*/  FMUL R10, R11, R10 ;  /* 0x0000000a0b0a7220 */ /* 0x000fe20000400000 */
[----:B------:R-:W-:Y:S01]  /*30d0*/  UISETP.NE.AND UP0, UPT, UR6, UR10, UPT ;  /* 0x0000000a0600728c */ /* 0x000fe2000bf05270 */
[----:B------:R-:W-:Y:S01]  /*30e0*/  I2FP.F32.S32 R11, UR7 ;  /* 0x00000007000b7c45 */ /* 0x000fe20008201400 */
[----:B---3--:R-:W-:Y:S01]  /*30f0*/  FFMA R21, R19, R12, R14 ;  /* 0x0000000c13157223 */ /* 0x008fe2000000000e */
[C---:B------:R-:W-:Y:S01]  /*3100*/  FFMA R9, R12.reuse, R13, R9 ;  /* 0x0000000d0c097223 */ /* 0x040fe20000000009 */
[----:B------:R-:W-:-:S02]  /*3110*/  FFMA R10, R12, R17, R10 ;  /* 0x000000110c0a7223 */ /* 0x000fc4000000000a */
[----:B------:R-:W-:-:S05]  /*3120*/  FADD R14, R4, -R21 ;  /* 0x80000015040e7221 */ /* 0x000fca0000000000 */
        /* <DEDUP_REMOVED lines=11> */
[-C--:B--2---:R-:W-:Y:S01]  /*31e0*/  FFMA R4, R4, R14.reuse, R21 ;  /* 0x0000000e04047223 */ /* 0x084fe20000000015 */
[----:B------:R-:W-:Y:S01]  /*31f0*/  FFMA R9, R13, R14, R12 ;  /* 0x0000000e0d097223 */ /* 0x000fe2000000000c */
[----:B------:R-:W-:Y:S01]  /*3200*/  FFMA R10, R14, R11, R15 ;  /* 0x0000000b0e0a7223 */ /* 0x000fe2000000000f */
[----:B------:R-:W-:Y:S06]  /*3210*/  BRA.U UP0, `(.L_x_18) ;  /* 0xfffffff100547547 */ /* 0x000fec000b83ffff */
[----:B------:R-:W-:-:S04]  /*3220*/  UIADD3 UR5, UPT, UPT, UR5, 0x1, URZ ;  /* 0x0000000105057890 */ /* 0x000fc8000fffe0ff */
[----:B------:R-:W-:-:S09]  /*3230*/  UISETP.NE.AND UP0, UPT, UR5, UR10, UPT ;  /* 0x0000000a0500728c */ /* 0x000fd2000bf05270 */
[----:B------:R-:W-:Y:S05]  /*3240*/  BRA.U UP0, `(.L_x_19) ;  /* 0xfffffff1003c7547 */ /* 0x000fea000b83ffff */
.L_x_8:
[----:B------:R-:W-:-:S06]  /*3250*/  UIADD3 UR4, UPT, UPT, UR4, 0x1, URZ ;  /* 0x0000000104047890 */ /* 0x000fcc000fffe0ff */
[----:B------:R-:W-:-:S04]  /*3260*/  I2FP.F32.U32 R8, UR4 ;  /* 0x0000000400087c45 */ /* 0x000fc80008201000 */
[----:B------:R-:W-:-:S13]  /*3270*/  FSETP.GT.AND P0, PT, R3, R8, PT ;  /* 0x000000080300720b */ /* 0x000fda0003f04000 */
[----:B------:R-:W-:Y:S05]  /*3280*/  @P0 BRA `(.L_x_20) ;  /* 0xffffffd0004c0947 */ /* 0x000fea000383ffff */
[----:B------:R-:W-:Y:S01]  /*3290*/  FADD R5, R9, 1 ;  /* 0x3f80000009057421 */ /* 0x000fe20000000000 */
[----:B------:R-:W-:-:S07]  /*32a0*/  FADD R11, R10, 1 ;  /* 0x3f8000000a0b7421 */ /* 0x000fce0000000000 */
.L_x_1:
[----:B------:R-:W0:Y:S01]  /*32b0*/  LDC.64 R6, c[0x0][0x3a0] ;  /* 0x0000e800ff067b82 */ /* 0x000e220000000a00 */
[----:B------:R-:W1:Y:S07]  /*32c0*/  LDCU UR4, c[0x0][0x388] ;  /* 0x00007100ff0477ac */ /* 0x000e6e0008000800 */
[----:B------:R-:W2:Y:S01]  /*32d0*/  LDC.64 R8, c[0x0][0x3a8] ;  /* 0x0000ea00ff087b82 */ /* 0x000ea20000000a00 */
[----:B-1----:R-:W-:Y:S02]  /*32e0*/  IMAD R13, R28, UR4, R31 ;  /* 0x000000041c0d7c24 */ /* 0x002fe4000f8e021f */
[----:B------:R-:W-:-:S02]  /*32f0*/  IMAD R31, R31, UR4, R28 ;  /* 0x000000041f1f7c24 */ /* 0x000fc4000f8e021c */
[----:B0-----:R-:W-:-:S04]  /*3300*/  IMAD.WIDE R2, R13, 0x4, R6 ;  /* 0x000000040d027825 */ /* 0x001fc800078e0206 */
[----:B------:R-:W-:Y:S01]  /*3310*/  IMAD.WIDE R6, R31, 0x4, R6 ;  /* 0x000000041f067825 */ /* 0x000fe200078e0206 */
[----:B------:R-:W-:Y:S03]  /*3320*/  STG.E desc[UR12][R2.64], R5 ;  /* 0x0000000502007986 */ /* 0x000fe6000c10190c */
[----:B--2---:R-:W-:Y:S01]  /*3330*/  IMAD.WIDE R8, R13, 0x4, R8 ;  /* 0x000000040d087825 */ /* 0x004fe200078e0208 */
[----:B------:R-:W-:Y:S04]  /*3340*/  STG.E desc[UR12][R6.64], R11 ;  /* 0x0000000b06007986 */ /* 0x000fe8000c10190c */
[----:B------:R-:W-:Y:S01]  /*3350*/  STG.E desc[UR12][R8.64], R4 ;  /* 0x0000000408007986 */ /* 0x000fe2000c10190c */
[----:B------:R-:W-:Y:S05]  /*3360*/  EXIT ;  /* 0x000000000000794d */ /* 0x000fea0003800000 */
        .weak           $__internal_0_$__cuda_sm20_div_rn_f64_full
        .type           $__internal_0_$__cuda_sm20_div_rn_f64_full,@function
        .size           $__internal_0_$__cuda_sm20_div_rn_f64_full,(.L_x_27 - $__internal_0_$__cuda_sm20_div_rn_f64_full)
$__internal_0_$__cuda_sm20_div_rn_f64_full:
[C---:B------:R-:W-:Y:S01]  /*3370*/  FSETP.GEU.AND P0, PT, |R17|.reuse, 1.469367938527859385e-39, PT ;  /* 0x001000001100780b */ /* 0x040fe20003f0e200 */
[----:B------:R-:W-:Y:S01]  /*3380*/  HFMA2 R29, -RZ, RZ, 0.0045166015625, 0 ;  /* 0x1ca00000ff1d7431 */ /* 0x000fe200000001ff */
[C---:B------:R-:W-:Y:S02]  /*3390*/  LOP3.LUT R14, R17.reuse, 0x800fffff, RZ, 0xc0, !PT ;  /* 0x800fffff110e7812 */ /* 0x040fe400078ec0ff */
[----:B------:R-:W-:Y:S02]  /*33a0*/  MOV R22, 0x1 ;  /* 0x0000000100167802 */ /* 0x000fe40000000f00 */
[----:B------:R-:W-:Y:S02]  /*33b0*/  LOP3.LUT R15, R14, 0x3ff00000, RZ, 0xfc, !PT ;  /* 0x3ff000000e0f7812 */ /* 0x000fe400078efcff */
[----:B------:R-:W-:Y:S02]  /*33c0*/  MOV R14, R16 ;  /* 0x00000010000e7202 */ /* 0x000fe40000000f00 */
[----:B------:R-:W-:-:S03]  /*33d0*/  LOP3.LUT R26, R17, 0x7ff00000, RZ, 0xc0, !PT ;  /* 0x7ff00000111a7812 */ /* 0x000fc600078ec0ff */
[----:B------:R-:W-:-:S06]  /*33e0*/  @!P0 DMUL R14, R16, 8.98846567431157953865e+307 ;  /* 0x7fe00000100e8828 */ /* 0x000fcc0000000000 */
[----:B------:R-:W0:Y:S02]  /*33f0*/  MUFU.RCP64H R23, R15 ;  /* 0x0000000f00177308 */ /* 0x000e240000001800 */
[----:B0-----:R-:W-:-:S08]  /*3400*/  DFMA R18, R22, -R14, 1 ;  /* 0x3ff000001612742b */ /* 0x001fd0000000080e */
[----:B------:R-:W-:-:S08]  /*3410*/  DFMA R18, R18, R18, R18 ;  /* 0x000000121212722b */ /* 0x000fd00000000012 */
[----:B------:R-:W-:Y:S01]  /*3420*/  DFMA R22, R22, R18, R22 ;  /* 0x000000121616722b */ /* 0x000fe20000000016 */
[----:B------:R-:W-:Y:S02]  /*3430*/  MOV R19, R21 ;  /* 0x0000001500137202 */ /* 0x000fe40000000f00 */
[----:B------:R-:W-:Y:S02]  /*3440*/  MOV R18, R20 ;  /* 0x0000001400127202 */ /* 0x000fe40000000f00 */
[----:B------:R-:W-:-:S03]  /*3450*/  LOP3.LUT R11, R19, 0x7ff00000, RZ, 0xc0, !PT ;  /* 0x7ff00000130b7812 */ /* 0x000fc600078ec0ff */
[C---:B------:R-:W-:Y:S01]  /*3460*/  DFMA R24, R22.reuse, -R14, 1 ;  /* 0x3ff000001618742b */ /* 0x040fe2000000080e */
[----:B------:R-:W-:Y:S02]  /*3470*/  MOV R20, R18 ;  /* 0x0000001200147202 */ /* 0x000fe40000000f00 */
[----:B------:R-:W-:Y:S02]  /*3480*/  ISETP.GE.U32.AND P1, PT, R11, R26, PT ;  /* 0x0000001a0b00720c */ /* 0x000fe40003f26070 */
[----:B------:R-:W-:Y:S02]  /*3490*/  MOV R32, R11 ;  /* 0x0000000b00207202 */ /* 0x000fe40000000f00 */
[----:B------:R-:W-:Y:S01]  /*34a0*/  SEL R21, R29, 0x63400000, !P1 ;  /* 0x634000001d157807 */ /* 0x000fe20004800000 */
[----:B------:R-:W-:Y:S01]  /*34b0*/  DFMA R22, R22, R24, R22 ;  /* 0x000000181616722b */ /* 0x000fe20000000016 */
[----:B------:R-:W-:Y:S02]  /*34c0*/  FSETP.GEU.AND P1, PT, |R19|, 1.469367938527859385e-39, PT ;  /* 0x001000001300780b */ /* 0x000fe40003f2e200 */
[----:B------:R-:W-:-:S11]  /*34d0*/  LOP3.LUT R21, R21, 0x800fffff, R19, 0xf8, !PT ;  /* 0x800fffff15157812 */ /* 0x000fd600078ef813 */
[----:B------:R-:W-:Y:S05]  /*34e0*/  @P1 BRA `(.L_x_21) ;  /* 0x0000000000201947 */ /* 0x000fea0003800000 */
[----:B------:R-:W-:-:S04]  /*34f0*/  LOP3.LUT R24, R17, 0x7ff00000, RZ, 0xc0, !PT ;  /* 0x7ff0000011187812 */ /* 0x000fc800078ec0ff */
[----:B------:R-:W-:Y:S02]  /*3500*/  ISETP.GE.U32.AND P1, PT, R11, R24, PT ;  /* 0x000000180b00720c */ /* 0x000fe40003f26070 */
[----:B------:R-:W-:Y:S02]  /*3510*/  MOV R24, RZ ;  /* 0x000000ff00187202 */ /* 0x000fe40000000f00 */
[----:B------:R-:W-:-:S04]  /*3520*/  SEL R25, R29, 0x63400000, !P1 ;  /* 0x634000001d197807 */ /* 0x000fc80004800000 */
[----:B------:R-:W-:-:S04]  /*3530*/  LOP3.LUT R25, R25, 0x80000000, R19, 0xf8, !PT ;  /* 0x8000000019197812 */ /* 0x000fc800078ef813 */
[----:B------:R-:W-:-:S06]  /*3540*/  LOP3.LUT R25, R25, 0x100000, RZ, 0xfc, !PT ;  /* 0x0010000019197812 */ /* 0x000fcc00078efcff */
[----:B------:R-:W-:-:S10]  /*3550*/  DFMA R20, R20, 2, -R24 ;  /* 0x400000001414782b */ /* 0x000fd40000000818 */
[----:B------:R-:W-:-:S07]  /*3560*/  LOP3.LUT R32, R21, 0x7ff00000, RZ, 0xc0, !PT ;  /* 0x7ff0000015207812 */ /* 0x000fce00078ec0ff */
.L_x_21:
[----:B------:R-:W-:Y:S01]  /*3570*/  IMAD.MOV.U32 R33, RZ, RZ, R26 ;  /* 0x000000ffff217224 */ /* 0x000fe200078e001a */
[----:B------:R-:W-:Y:S01]  /*3580*/  IADD3 R34, PT, PT, R32, -0x1, RZ ;  /* 0xffffffff20227810 */ /* 0x000fe20007ffe0ff */
[----:B------:R-:W-:Y:S01]  /*3590*/  DMUL R24, R22, R20 ;  /* 0x0000001416187228 */ /* 0x000fe20000000000 */
[----:B------:R-:W-:Y:S02]  /*35a0*/  @!P0 LOP3.LUT R33, R15, 0x7ff00000, RZ, 0xc0, !PT ;  /* 0x7ff000000f218812 */ /* 0x000fe400078ec0ff */
[----:B------:R-:W-:Y:S02]  /*35b0*/  ISETP.GT.U32.AND P0, PT, R34, 0x7feffffe, PT ;  /* 0x7feffffe2200780c */ /* 0x000fe40003f04070 */
[----:B------:R-:W-:-:S03]  /*35c0*/  IADD3 R34, PT, PT, R33, -0x1, RZ ;  /* 0xffffffff21227810 */ /* 0x000fc60007ffe0ff */
[----:B------:R-:W-:Y:S01]  /*35d0*/  DFMA R26, R24, -R14, R20 ;  /* 0x8000000e181a722b */ /* 0x000fe20000000014 */
[----:B------:R-:W-:-:S07]  /*35e0*/  ISETP.GT.U32.OR P0, PT, R34, 0x7feffffe, P0 ;  /* 0x7feffffe2200780c */ /* 0x000fce0000704470 */
[----:B------:R-:W-:-:S06]  /*35f0*/  DFMA R26, R22, R26, R24 ;  /* 0x0000001a161a722b */ /* 0x000fcc0000000018 */
[----:B------:R-:W-:Y:S05]  /*3600*/  @P0 BRA `(.L_x_22) ;  /* 0x00000000006c0947 */ /* 0x000fea0003800000 */
[----:B------:R-:W-:-:S04]  /*3610*/  LOP3.LUT R22, R17, 0x7ff00000, RZ, 0xc0, !PT ;  /* 0x7ff0000011167812 */ /* 0x000fc800078ec0ff */
[CC--:B------:R-:W-:Y:S02]  /*3620*/  VIADDMNMX R18, R11.reuse, -R22.reuse, 0xb9600000, !PT ;  /* 0xb96000000b127446 */ /* 0x0c0fe40007800916 */
[----:B------:R-:W-:Y:S02]  /*3630*/  ISETP.GE.U32.AND P0, PT, R11, R22, PT ;  /* 0x000000160b00720c */ /* 0x000fe40003f06070 */
[----:B------:R-:W-:Y:S02]  /*3640*/  VIMNMX R11, PT, PT, R18, 0x46a00000, PT ;  /* 0x46a00000120b7848 */ /* 0x000fe40003fe0100 */
[----:B------:R-:W-:-:S04]  /*3650*/  SEL R18, R29, 0x63400000, !P0 ;  /* 0x634000001d127807 */ /* 0x000fc80004000000 */
[----:B------:R-:W-:Y:S02]  /*3660*/  IADD3 R11, PT, PT, -R18, R11, RZ ;  /* 0x0000000b120b7210 */ /* 0x000fe40007ffe1ff */
[----:B------:R-:W-:Y:S02]  /*3670*/  MOV R18, RZ ;  /* 0x000000ff00127202 */ /* 0x000fe40000000f00 */
[----:B------:R-:W-:-:S06]  /*3680*/  IADD3 R19, PT, PT, R11, 0x7fe00000, RZ ;  /* 0x7fe000000b137810 */ /* 0x000fcc0007ffe0ff */
[----:B------:R-:W-:-:S10]  /*3690*/  DMUL R22, R26, R18 ;  /* 0x000000121a167228 */ /* 0x000fd40000000000 */
[----:B------:R-:W-:-:S13]  /*36a0*/  FSETP.GTU.AND P0, PT, |R23|, 1.469367938527859385e-39, PT ;  /* 0x001000001700780b */ /* 0x000fda0003f0c200 */
[----:B------:R-:W-:Y:S05]  /*36b0*/  @P0 BRA `(.L_x_23) ;  /* 0x0000000000940947 */ /* 0x000fea0003800000 */
[----:B------:R-:W-:Y:S01]  /*36c0*/  DFMA R14, R26, -R14, R20 ;  /* 0x8000000e1a0e722b */ /* 0x000fe20000000014 */
[----:B------:R-:W-:-:S09]  /*36d0*/  MOV R18, RZ ;  /* 0x000000ff00127202 */ /* 0x000fd20000000f00 */
[C---:B------:R-:W-:Y:S02]  /*36e0*/  FSETP.NEU.AND P0, PT, R15.reuse, RZ, PT ;  /* 0x000000ff0f00720b */ /* 0x040fe40003f0d000 */
[----:B------:R-:W-:-:S04]  /*36f0*/  LOP3.LUT R17, R15, 0x80000000, R17, 0x48, !PT ;  /* 0x800000000f117812 */ /* 0x000fc800078e4811 */
[----:B------:R-:W-:-:S07]  /*3700*/  LOP3.LUT R19, R17, R19, RZ, 0xfc, !PT ;  /* 0x0000001311137212 */ /* 0x000fce00078efcff */
[----:B------:R-:W-:Y:S05]  /*3710*/  @!P0 BRA `(.L_x_23) ;  /* 0x00000000007c8947 */ /* 0x000fea0003800000 */
[C---:B------:R-:W-:Y:S01]  /*3720*/  IADD3 R15, PT, PT, -R11.reuse, RZ, RZ ;  /* 0x000000ff0b0f7210 */ /* 0x040fe20007ffe1ff */
[----:B------:R-:W-:Y:S01]  /*3730*/  DMUL.RP R18, R26, R18 ;  /* 0x000000121a127228 */ /* 0x000fe20000008000 */
[----:B------:R-:W-:Y:S02]  /*3740*/  MOV R14, RZ ;  /* 0x000000ff000e7202 */ /* 0x000fe40000000f00 */
[----:B------:R-:W-:-:S04]  /*3750*/  IADD3 R11, PT, PT, -R11, -0x43300000, RZ ;  /* 0xbcd000000b0b7810 */ /* 0x000fc80007ffe1ff */
[----:B------:R-:W-:-:S03]  /*3760*/  DFMA R14, R22, -R14, R26 ;  /* 0x8000000e160e722b */ /* 0x000fc6000000001a */
[----:B------:R-:W-:-:S07]  /*3770*/  LOP3.LUT R17, R19, R17, RZ, 0x3c, !PT ;  /* 0x0000001113117212 */ /* 0x000fce00078e3cff */
[----:B------:R-:W-:-:S04]  /*3780*/  FSETP.NEU.AND P0, PT, |R15|, R11, PT ;  /* 0x0000000b0f00720b */ /* 0x000fc80003f0d200 */
[----:B------:R-:W-:Y:S02]  /*3790*/  FSEL R22, R18, R22, !P0 ;  /* 0x0000001612167208 */ /* 0x000fe40004000000 */
[----:B------:R-:W-:Y:S01]  /*37a0*/  FSEL R23, R17, R23, !P0 ;  /* 0x0000001711177208 */ /* 0x000fe20004000000 */
[----:B------:R-:W-:Y:S06]  /*37b0*/  BRA `(.L_x_23) ;  /* 0x0000000000547947 */ /* 0x000fec0003800000 */
.L_x_22:
[----:B------:R-:W-:-:S14]  /*37c0*/  DSETP.NAN.AND P0, PT, R18, R18, PT ;  /* 0x000000121200722a */ /* 0x000fdc0003f08000 */
[----:B------:R-:W-:Y:S05]  /*37d0*/  @P0 BRA `(.L_x_24) ;  /* 0x0000000000440947 */ /* 0x000fea0003800000 */
[----:B------:R-:W-:-:S14]  /*37e0*/  DSETP.NAN.AND P0, PT, R16, R16, PT ;  /* 0x000000101000722a */ /* 0x000fdc0003f08000 */
[----:B------:R-:W-:Y:S05]  /*37f0*/  @P0 BRA `(.L_x_25) ;  /* 0x0000000000300947 */ /* 0x000fea0003800000 */
[----:B------:R-:W-:Y:S02]  /*3800*/  ISETP.NE.AND P0, PT, R32, R33, PT ;  /* 0x000000212000720c */ /* 0x000fe40003f05270 */
[----:B------:R-:W-:Y:S02]  /*3810*/  MOV R22, 0x0 ;  /* 0x0000000000167802 */ /* 0x000fe40000000f00 */
[----:B------:R-:W-:-:S09]  /*3820*/  MOV R23, 0xfff80000 ;  /* 0xfff8000000177802 */ /* 0x000fd20000000f00 */
[----:B------:R-:W-:Y:S05]  /*3830*/  @!P0 BRA `(.L_x_23) ;  /* 0x0000000000348947 */ /* 0x000fea0003800000 */
[----:B------:R-:W-:Y:S02]  /*3840*/  ISETP.NE.AND P0, PT, R32, 0x7ff00000, PT ;  /* 0x7ff000002000780c */ /* 0x000fe40003f05270 */
[----:B------:R-:W-:Y:S02]  /*3850*/  LOP3.LUT R23, R19, 0x80000000, R17, 0x48, !PT ;  /* 0x8000000013177812 */ /* 0x000fe400078e4811 */
[----:B------:R-:W-:-:S13]  /*3860*/  ISETP.EQ.OR P0, PT, R33, RZ, !P0 ;  /* 0x000000ff2100720c */ /* 0x000fda0004702670 */
[----:B------:R-:W-:Y:S02]  /*3870*/  @P0 LOP3.LUT R11, R23, 0x7ff00000, RZ, 0xfc, !PT ;  /* 0x7ff00000170b0812 */ /* 0x000fe400078efcff */
[----:B------:R-:W-:Y:S02]  /*3880*/  @!P0 MOV R22, RZ ;  /* 0x000000ff00168202 */ /* 0x000fe40000000f00 */
[----:B------:R-:W-:Y:S02]  /*3890*/  @P0 MOV R22, RZ ;  /* 0x000000ff00160202 */ /* 0x000fe40000000f00 */
[----:B------:R-:W-:Y:S01]  /*38a0*/  @P0 MOV R23, R11 ;  /* 0x0000000b00170202 */ /* 0x000fe20000000f00 */
[----:B------:R-:W-:Y:S06]  /*38b0*/  BRA `(.L_x_23) ;  /* 0x0000000000147947 */ /* 0x000fec0003800000 */
.L_x_25:
[----:B------:R-:W-:Y:S02]  /*38c0*/  LOP3.LUT R23, R17, 0x80000, RZ, 0xfc, !PT ;  /* 0x0008000011177812 */ /* 0x000fe400078efcff */
[----:B------:R-:W-:Y:S01]  /*38d0*/  MOV R22, R16 ;  /* 0x0000001000167202 */ /* 0x000fe20000000f00 */
[----:B------:R-:W-:Y:S06]  /*38e0*/  BRA `(.L_x_23) ;  /* 0x0000000000087947 */ /* 0x000fec0003800000 */
.L_x_24:
[----:B------:R-:W-:Y:S02]  /*38f0*/  LOP3.LUT R23, R19, 0x80000, RZ, 0xfc, !PT ;  /* 0x0008000013177812 */ /* 0x000fe400078efcff */
[----:B------:R-:W-:-:S07]  /*3900*/  MOV R22, R18 ;  /* 0x0000001200167202 */ /* 0x000fce0000000f00 */
.L_x_23:
[----:B------:R-:W-:Y:S02]  /*3910*/  MOV R14, R8 ;  /* 0x00000008000e7202 */ /* 0x000fe40000000f00 */
[----:B------:R-:W-:-:S04]  /*3920*/  MOV R15, 0x0 ;  /* 0x00000000000f7802 */ /* 0x000fc80000000f00 */
[----:B------:R-:W-:Y:S05]  /*3930*/  RET.REL.NODEC R14 `(_Z10commonlinePK6float2iiiffPfS2_) ;  /* 0xffffffc40eb07950 */ /* 0x000fea0003c3ffff */
.L_x_26:
[----:B------:R-:W-:-:S00]  /*3940*/  BRA `(.L_x_26) ;  /* 0xfffffffc00fc7947 */ /* 0x000fc0000383ffff */
[----:B------:R-:W-:-:S00]  /*3950*/  NOP ;  /* 0x0000000000007918 */ /* 0x000fc00000000000 */
        /* <DEDUP_REMOVED lines=10> */
.L_x_27:


//--------------------- .nv.global.init           --------------------------
	.section	.nv.global.init,"aw",@progbits
	.align	4
.nv.global.init:
	.type		__cudart_i2opi_f,@object
	.size		__cudart_i2opi_f,(.L_0 - __cudart_i2opi_f)
__cudart_i2opi_f:
        /*0000*/ 	.byte	0x41, 0x90, 0x43, 0x3c, 0x99, 0x95, 0x62, 0xdb, 0xc0, 0xdd, 0x34, 0xf5, 0xd1, 0x57, 0x27, 0xfc
        /*0010*/ 	.byte	0x29, 0x15, 0x44, 0x4e, 0x6e, 0x83, 0xf9, 0xa2
.L_0:


//--------------------- .nv.shared.reserved.0     --------------------------
	.section	.nv.shared.reserved.0,"aw",@nobits
	.weak		__nv_reservedSMEM_offset_0_alias
	.size		__nv_reservedSMEM_offset_0_alias, 0, 64
	.other		__nv_reservedSMEM_offset_0_alias,@"STO_CUDA_RESERVED_SHARED STV_DEFAULT"
__nv_reservedSMEM_offset_0_alias:
	.zero		0
	.zero		64


//--------------------- .nv.constant0._Z10commonlinePK6float2iiiffPfS2_ --------------------------
	.section	.nv.constant0._Z10commonlinePK6float2iiiffPfS2_,"a",@progbits
	.sectionflags	@""
	.align	4
.nv.constant0._Z10commonlinePK6float2iiiffPfS2_:
	.zero		944


//--------------------- SYMBOLS --------------------------

	.type		.nv.reservedSmem.offset0,@object
	.size		.nv.reservedSmem.offset0,0x4
